//
// Generated by NVIDIA NVVM Compiler
//
// Compiler Build ID: CL-36424714
// Cuda compilation tools, release 13.0, V13.0.88
// Based on NVVM 20.0.0
//

.version 9.0
.target sm_100
.address_size 64

	// .globl	add_kernel
.global .align 4 .b8 __cudart_i2opi_f[24] = {65, 144, 67, 60, 153, 149, 98, 219, 192, 221, 52, 245, 209, 87, 39, 252, 41, 21, 68, 78, 110, 131, 249, 162};

.visible .entry add_kernel(
	.param .u64 .ptr .align 1 add_kernel_param_0,
	.param .u64 .ptr .align 1 add_kernel_param_1,
	.param .u64 .ptr .align 1 add_kernel_param_2,
	.param .u32 add_kernel_param_3,
	.param .u32 add_kernel_param_4
)
{
	.reg .pred 	%p<2>;
	.reg .b32 	%r<13>;
	.reg .b32 	%f<4>;
	.reg .b64 	%rd<11>;

	ld.param.u64 	%rd1, [add_kernel_param_0];
	ld.param.u64 	%rd2, [add_kernel_param_1];
	ld.param.u64 	%rd3, [add_kernel_param_2];
	ld.param.u32 	%r2, [add_kernel_param_3];
	ld.param.u32 	%r3, [add_kernel_param_4];
	mov.u32 	%r4, %ctaid.x;
	mov.u32 	%r5, %ntid.x;
	mov.u32 	%r6, %tid.x;
	mad.lo.s32 	%r7, %r4, %r5, %r6;
	mov.u32 	%r8, %ctaid.y;
	mov.u32 	%r9, %ntid.y;
	mov.u32 	%r10, %tid.y;
	mad.lo.s32 	%r11, %r8, %r9, %r10;
	mad.lo.s32 	%r1, %r3, %r11, %r7;
	mul.lo.s32 	%r12, %r3, %r2;
	setp.ge.s32 	%p1, %r1, %r12;
	@%p1 bra 	$L__BB0_2;
	cvta.to.global.u64 	%rd4, %rd1;
	cvta.to.global.u64 	%rd5, %rd2;
	cvta.to.global.u64 	%rd6, %rd3;
	mul.wide.s32 	%rd7, %r1, 4;
	add.s64 	%rd8, %rd4, %rd7;
	ld.global.f32 	%f1, [%rd8];
	add.s64 	%rd9, %rd5, %rd7;
	ld.global.f32 	%f2, [%rd9];
	add.f32 	%f3, %f1, %f2;
	add.s64 	%rd10, %rd6, %rd7;
	st.global.f32 	[%rd10], %f3;
$L__BB0_2:
	ret;

}
	// .globl	sub_kernel
.visible .entry sub_kernel(
	.param .u64 .ptr .align 1 sub_kernel_param_0,
	.param .u64 .ptr .align 1 sub_kernel_param_1,
	.param .u64 .ptr .align 1 sub_kernel_param_2,
	.param .u32 sub_kernel_param_3
)
{
	.reg .pred 	%p<2>;
	.reg .b32 	%r<6>;
	.reg .b32 	%f<4>;
	.reg .b64 	%rd<11>;

	ld.param.u64 	%rd1, [sub_kernel_param_0];
	ld.param.u64 	%rd2, [sub_kernel_param_1];
	ld.param.u64 	%rd3, [sub_kernel_param_2];
	ld.param.u32 	%r2, [sub_kernel_param_3];
	mov.u32 	%r3, %ctaid.x;
	mov.u32 	%r4, %ntid.x;
	mov.u32 	%r5, %tid.x;
	mad.lo.s32 	%r1, %r3, %r4, %r5;
	setp.ge.s32 	%p1, %r1, %r2;
	@%p1 bra 	$L__BB1_2;
	cvta.to.global.u64 	%rd4, %rd1;
	cvta.to.global.u64 	%rd5, %rd2;
	cvta.to.global.u64 	%rd6, %rd3;
	mul.wide.s32 	%rd7, %r1, 4;
	add.s64 	%rd8, %rd4, %rd7;
	ld.global.f32 	%f1, [%rd8];
	add.s64 	%rd9, %rd5, %rd7;
	ld.global.f32 	%f2, [%rd9];
	sub.f32 	%f3, %f1, %f2;
	add.s64 	%rd10, %rd6, %rd7;
	st.global.f32 	[%rd10], %f3;
$L__BB1_2:
	ret;

}
	// .globl	mul_kernel
.visible .entry mul_kernel(
	.param .u64 .ptr .align 1 mul_kernel_param_0,
	.param .u64 .ptr .align 1 mul_kernel_param_1,
	.param .u64 .ptr .align 1 mul_kernel_param_2,
	.param .u32 mul_kernel_param_3
)
{
	.reg .pred 	%p<2>;
	.reg .b32 	%r<6>;
	.reg .b32 	%f<4>;
	.reg .b64 	%rd<11>;

	ld.param.u64 	%rd1, [mul_kernel_param_0];
	ld.param.u64 	%rd2, [mul_kernel_param_1];
	ld.param.u64 	%rd3, [mul_kernel_param_2];
	ld.param.u32 	%r2, [mul_kernel_param_3];
	mov.u32 	%r3, %ctaid.x;
	mov.u32 	%r4, %ntid.x;
	mov.u32 	%r5, %tid.x;
	mad.lo.s32 	%r1, %r3, %r4, %r5;
	setp.ge.s32 	%p1, %r1, %r2;
	@%p1 bra 	$L__BB2_2;
	cvta.to.global.u64 	%rd4, %rd1;
	cvta.to.global.u64 	%rd5, %rd2;
	cvta.to.global.u64 	%rd6, %rd3;
	mul.wide.s32 	%rd7, %r1, 4;
	add.s64 	%rd8, %rd4, %rd7;
	ld.global.f32 	%f1, [%rd8];
	add.s64 	%rd9, %rd5, %rd7;
	ld.global.f32 	%f2, [%rd9];
	mul.f32 	%f3, %f1, %f2;
	add.s64 	%rd10, %rd6, %rd7;
	st.global.f32 	[%rd10], %f3;
$L__BB2_2:
	ret;

}
	// .globl	div_kernel
.visible .entry div_kernel(
	.param .u64 .ptr .align 1 div_kernel_param_0,
	.param .u64 .ptr .align 1 div_kernel_param_1,
	.param .u64 .ptr .align 1 div_kernel_param_2,
	.param .u32 div_kernel_param_3
)
{
	.reg .pred 	%p<2>;
	.reg .b32 	%r<6>;
	.reg .b32 	%f<4>;
	.reg .b64 	%rd<11>;

	ld.param.u64 	%rd1, [div_kernel_param_0];
	ld.param.u64 	%rd2, [div_kernel_param_1];
	ld.param.u64 	%rd3, [div_kernel_param_2];
	ld.param.u32 	%r2, [div_kernel_param_3];
	mov.u32 	%r3, %ctaid.x;
	mov.u32 	%r4, %ntid.x;
	mov.u32 	%r5, %tid.x;
	mad.lo.s32 	%r1, %r3, %r4, %r5;
	setp.ge.s32 	%p1, %r1, %r2;
	@%p1 bra 	$L__BB3_2;
	cvta.to.global.u64 	%rd4, %rd1;
	cvta.to.global.u64 	%rd5, %rd2;
	cvta.to.global.u64 	%rd6, %rd3;
	mul.wide.s32 	%rd7, %r1, 4;
	add.s64 	%rd8, %rd4, %rd7;
	ld.global.f32 	%f1, [%rd8];
	add.s64 	%rd9, %rd5, %rd7;
	ld.global.f32 	%f2, [%rd9];
	div.rn.f32 	%f3, %f1, %f2;
	add.s64 	%rd10, %rd6, %rd7;
	st.global.f32 	[%rd10], %f3;
$L__BB3_2:
	ret;

}
	// .globl	pow_kernel
.visible .entry pow_kernel(
	.param .u64 .ptr .align 1 pow_kernel_param_0,
	.param .u64 .ptr .align 1 pow_kernel_param_1,
	.param .u32 pow_kernel_param_2,
	.param .u32 pow_kernel_param_3
)
{
	.reg .pred 	%p<22>;
	.reg .b32 	%r<21>;
	.reg .b32 	%f<75>;
	.reg .b64 	%rd<9>;

	ld.param.u64 	%rd1, [pow_kernel_param_0];
	ld.param.u64 	%rd2, [pow_kernel_param_1];
	ld.param.u32 	%r2, [pow_kernel_param_2];
	ld.param.u32 	%r3, [pow_kernel_param_3];
	mov.u32 	%r4, %ctaid.x;
	mov.u32 	%r5, %ntid.x;
	mov.u32 	%r6, %tid.x;
	mad.lo.s32 	%r1, %r4, %r5, %r6;
	setp.ge.s32 	%p1, %r1, %r3;
	mov.f32 	%f74, 0f3F800000;
	@%p1 bra 	$L__BB4_10;
	cvta.to.global.u64 	%rd3, %rd1;
	mul.wide.s32 	%rd4, %r1, 4;
	add.s64 	%rd5, %rd3, %rd4;
	ld.global.f32 	%f1, [%rd5];
	cvt.rn.f32.s32 	%f2, %r2;
	mul.f32 	%f12, %f2, 0f3F000000;
	cvt.rzi.f32.f32 	%f13, %f12;
	add.f32 	%f14, %f13, %f13;
	sub.f32 	%f15, %f2, %f14;
	abs.f32 	%f3, %f15;
	abs.f32 	%f4, %f1;
	setp.lt.f32 	%p2, %f4, 0f00800000;
	mul.f32 	%f16, %f4, 0f4B800000;
	selp.f32 	%f17, %f16, %f4, %p2;
	selp.f32 	%f18, 0fC1C00000, 0f00000000, %p2;
	mov.b32 	%r7, %f17;
	add.s32 	%r8, %r7, -1060439283;
	and.b32  	%r9, %r8, -8388608;
	sub.s32 	%r10, %r7, %r9;
	mov.b32 	%f19, %r10;
	cvt.rn.f32.s32 	%f20, %r9;
	fma.rn.f32 	%f21, %f20, 0f34000000, %f18;
	add.f32 	%f22, %f19, 0fBF800000;
	add.f32 	%f23, %f19, 0f3F800000;
	rcp.approx.ftz.f32 	%f24, %f23;
	add.f32 	%f25, %f22, %f22;
	mul.f32 	%f26, %f25, %f24;
	mul.f32 	%f27, %f26, %f26;
	sub.f32 	%f28, %f22, %f26;
	add.f32 	%f29, %f28, %f28;
	neg.f32 	%f30, %f26;
	fma.rn.f32 	%f31, %f30, %f22, %f29;
	mul.rn.f32 	%f32, %f24, %f31;
	fma.rn.f32 	%f33, %f27, 0f3A2C32E4, 0f3B52E7DB;
	fma.rn.f32 	%f34, %f33, %f27, 0f3C93BB73;
	fma.rn.f32 	%f35, %f34, %f27, 0f3DF6384F;
	mul.rn.f32 	%f36, %f35, %f27;
	fma.rn.f32 	%f37, %f26, 0f3FB8AA3B, %f21;
	sub.f32 	%f38, %f21, %f37;
	fma.rn.f32 	%f39, %f26, 0f3FB8AA3B, %f38;
	fma.rn.f32 	%f40, %f32, 0f3FB8AA3B, %f39;
	fma.rn.f32 	%f41, %f26, 0f32A55E34, %f40;
	mul.f32 	%f42, %f36, 0f40400000;
	fma.rn.f32 	%f43, %f42, %f32, %f41;
	fma.rn.f32 	%f44, %f36, %f26, %f43;
	add.rn.f32 	%f45, %f37, %f44;
	neg.f32 	%f46, %f37;
	add.rn.f32 	%f47, %f45, %f46;
	neg.f32 	%f48, %f47;
	add.rn.f32 	%f49, %f44, %f48;
	mul.rn.f32 	%f50, %f45, %f2;
	neg.f32 	%f51, %f50;
	fma.rn.f32 	%f52, %f45, %f2, %f51;
	fma.rn.f32 	%f53, %f49, %f2, %f52;
	cvt.rni.f32.f32 	%f54, %f50;
	sub.f32 	%f55, %f50, %f54;
	add.f32 	%f56, %f55, %f53;
	fma.rn.f32 	%f57, %f56, 0f391FCB8E, 0f3AAF85ED;
	fma.rn.f32 	%f58, %f57, %f56, 0f3C1D9856;
	fma.rn.f32 	%f59, %f58, %f56, 0f3D6357BB;
	fma.rn.f32 	%f60, %f59, %f56, 0f3E75FDEC;
	fma.rn.f32 	%f61, %f60, %f56, 0f3F317218;
	fma.rn.f32 	%f62, %f61, %f56, 0f3F800000;
	cvt.rzi.s32.f32 	%r11, %f54;
	setp.gt.f32 	%p3, %f54, 0f00000000;
	selp.b32 	%r12, 0, -2097152000, %p3;
	add.s32 	%r13, %r12, 2130706432;
	mov.b32 	%f63, %r13;
	mul.f32 	%f64, %f62, %f63;
	shl.b32 	%r14, %r11, 23;
	sub.s32 	%r15, %r14, %r12;
	mov.b32 	%f65, %r15;
	mul.f32 	%f66, %f64, %f65;
	abs.f32 	%f67, %f50;
	setp.gt.f32 	%p4, %f67, 0f43180000;
	setp.lt.f32 	%p5, %f50, 0f00000000;
	selp.f32 	%f68, 0f00000000, 0f7F800000, %p5;
	selp.f32 	%f5, %f68, %f66, %p4;
	setp.eq.f32 	%p6, %f1, 0f3F800000;
	setp.eq.s32 	%p7, %r2, 0;
	or.pred  	%p8, %p7, %p6;
	@%p8 bra 	$L__BB4_9;
	setp.num.f32 	%p9, %f4, %f4;
	abs.f32 	%f69, %f2;
	setp.num.f32 	%p10, %f69, %f69;
	and.pred  	%p11, %p9, %p10;
	@%p11 bra 	$L__BB4_4;
	add.rn.f32 	%f74, %f1, %f2;
	bra.uni 	$L__BB4_9;
$L__BB4_4:
	setp.neu.f32 	%p12, %f1, 0f00000000;
	setp.neu.f32 	%p13, %f4, 0f7F800000;
	and.pred  	%p14, %p12, %p13;
	@%p14 bra 	$L__BB4_6;
	setp.neu.f32 	%p20, %f3, 0f3F800000;
	add.f32 	%f72, %f1, %f1;
	mov.b32 	%r16, %f72;
	setp.lt.s32 	%p21, %r2, 0;
	xor.b32  	%r17, %r16, 2139095040;
	selp.b32 	%r18, %r17, %r16, %p21;
	and.b32  	%r19, %r18, 2147483647;
	selp.b32 	%r20, %r19, %r18, %p20;
	mov.b32 	%f74, %r20;
	bra.uni 	$L__BB4_9;
$L__BB4_6:
	setp.eq.f32 	%p15, %f1, 0fBF800000;
	setp.eq.f32 	%p16, %f69, 0f7F800000;
	and.pred  	%p17, %p15, %p16;
	@%p17 bra 	$L__BB4_9;
	setp.geu.f32 	%p18, %f1, 0f00000000;
	mov.f32 	%f74, %f5;
	@%p18 bra 	$L__BB4_9;
	setp.neu.f32 	%p19, %f3, 0f3F800000;
	neg.f32 	%f71, %f5;
	selp.f32 	%f74, %f5, %f71, %p19;
$L__BB4_9:
	cvta.to.global.u64 	%rd6, %rd2;
	add.s64 	%rd8, %rd6, %rd4;
	st.global.f32 	[%rd8], %f74;
$L__BB4_10:
	ret;

}
	// .globl	sin_kernel
.visible .entry sin_kernel(
	.param .u64 .ptr .align 1 sin_kernel_param_0,
	.param .u64 .ptr .align 1 sin_kernel_param_1,
	.param .u32 sin_kernel_param_2
)
{
	.local .align 4 .b8 	__local_depot5[28];
	.reg .b64 	%SP;
	.reg .b64 	%SPL;
	.reg .pred 	%p<10>;
	.reg .b32 	%r<45>;
	.reg .b32 	%f<28>;
	.reg .b64 	%rd<29>;
	.reg .b64 	%fd<3>;

	mov.u64 	%SPL, __local_depot5;
	ld.param.u64 	%rd9, [sin_kernel_param_0];
	ld.param.u64 	%rd10, [sin_kernel_param_1];
	ld.param.u32 	%r16, [sin_kernel_param_2];
	add.u64 	%rd1, %SPL, 0;
	mov.u32 	%r17, %ctaid.x;
	mov.u32 	%r18, %ntid.x;
	mov.u32 	%r19, %tid.x;
	mad.lo.s32 	%r1, %r17, %r18, %r19;
	setp.ge.s32 	%p1, %r1, %r16;
	@%p1 bra 	$L__BB5_10;
	cvta.to.global.u64 	%rd12, %rd10;
	mul.wide.s32 	%rd13, %r1, 4;
	add.s64 	%rd14, %rd12, %rd13;
	ld.global.f32 	%f1, [%rd14];
	mul.f32 	%f7, %f1, 0f3F22F983;
	cvt.rni.s32.f32 	%r44, %f7;
	cvt.rn.f32.s32 	%f8, %r44;
	fma.rn.f32 	%f9, %f8, 0fBFC90FDA, %f1;
	fma.rn.f32 	%f10, %f8, 0fB3A22168, %f9;
	fma.rn.f32 	%f27, %f8, 0fA7C234C5, %f10;
	abs.f32 	%f3, %f1;
	setp.ltu.f32 	%p2, %f3, 0f47CE4780;
	@%p2 bra 	$L__BB5_9;
	setp.neu.f32 	%p3, %f3, 0f7F800000;
	@%p3 bra 	$L__BB5_4;
	mov.f32 	%f13, 0f00000000;
	mul.rn.f32 	%f27, %f1, %f13;
	mov.b32 	%r44, 0;
	bra.uni 	$L__BB5_9;
$L__BB5_4:
	mov.b32 	%r3, %f1;
	shl.b32 	%r21, %r3, 8;
	or.b32  	%r4, %r21, -2147483648;
	mov.b64 	%rd28, 0;
	mov.b32 	%r41, 0;
	mov.u64 	%rd26, __cudart_i2opi_f;
	mov.u64 	%rd27, %rd1;
$L__BB5_5:
	.pragma "nounroll";
	ld.global.nc.u32 	%r22, [%rd26];
	mad.wide.u32 	%rd17, %r22, %r4, %rd28;
	shr.u64 	%rd28, %rd17, 32;
	st.local.u32 	[%rd27], %rd17;
	add.s32 	%r41, %r41, 1;
	add.s64 	%rd27, %rd27, 4;
	add.s64 	%rd26, %rd26, 4;
	setp.ne.s32 	%p4, %r41, 6;
	@%p4 bra 	$L__BB5_5;
	shr.u32 	%r23, %r3, 23;
	st.local.u32 	[%rd1+24], %rd28;
	and.b32  	%r7, %r23, 31;
	and.b32  	%r24, %r23, 224;
	add.s32 	%r25, %r24, -128;
	shr.u32 	%r26, %r25, 5;
	mul.wide.u32 	%rd18, %r26, 4;
	sub.s64 	%rd8, %rd1, %rd18;
	ld.local.u32 	%r42, [%rd8+24];
	ld.local.u32 	%r43, [%rd8+20];
	setp.eq.s32 	%p5, %r7, 0;
	@%p5 bra 	$L__BB5_8;
	shf.l.wrap.b32 	%r42, %r43, %r42, %r7;
	ld.local.u32 	%r27, [%rd8+16];
	shf.l.wrap.b32 	%r43, %r27, %r43, %r7;
$L__BB5_8:
	shr.u32 	%r28, %r42, 30;
	shf.l.wrap.b32 	%r29, %r43, %r42, 2;
	shl.b32 	%r30, %r43, 2;
	shr.u32 	%r31, %r29, 31;
	add.s32 	%r32, %r31, %r28;
	neg.s32 	%r33, %r32;
	setp.lt.s32 	%p6, %r3, 0;
	selp.b32 	%r44, %r33, %r32, %p6;
	xor.b32  	%r34, %r29, %r3;
	shr.s32 	%r35, %r29, 31;
	xor.b32  	%r36, %r35, %r29;
	xor.b32  	%r37, %r35, %r30;
	cvt.u64.u32 	%rd19, %r36;
	shl.b64 	%rd20, %rd19, 32;
	cvt.u64.u32 	%rd21, %r37;
	or.b64  	%rd22, %rd20, %rd21;
	cvt.rn.f64.s64 	%fd1, %rd22;
	mul.f64 	%fd2, %fd1, 0d3BF921FB54442D19;
	cvt.rn.f32.f64 	%f11, %fd2;
	neg.f32 	%f12, %f11;
	setp.lt.s32 	%p7, %r34, 0;
	selp.f32 	%f27, %f12, %f11, %p7;
$L__BB5_9:
	mul.rn.f32 	%f14, %f27, %f27;
	and.b32  	%r39, %r44, 1;
	setp.eq.b32 	%p8, %r39, 1;
	selp.f32 	%f15, 0f3F800000, %f27, %p8;
	fma.rn.f32 	%f16, %f14, %f15, 0f00000000;
	fma.rn.f32 	%f17, %f14, 0f37CBAC00, 0fBAB607ED;
	selp.f32 	%f18, %f17, 0fB94D4153, %p8;
	selp.f32 	%f19, 0f3D2AAABB, 0f3C0885E4, %p8;
	fma.rn.f32 	%f20, %f18, %f14, %f19;
	selp.f32 	%f21, 0fBEFFFFFF, 0fBE2AAAA8, %p8;
	fma.rn.f32 	%f22, %f20, %f14, %f21;
	fma.rn.f32 	%f23, %f22, %f16, %f15;
	and.b32  	%r40, %r44, 2;
	setp.eq.s32 	%p9, %r40, 0;
	mov.f32 	%f24, 0f00000000;
	sub.f32 	%f25, %f24, %f23;
	selp.f32 	%f26, %f23, %f25, %p9;
	cvta.to.global.u64 	%rd23, %rd9;
	add.s64 	%rd25, %rd23, %rd13;
	st.global.f32 	[%rd25], %f26;
$L__BB5_10:
	ret;

}
	// .globl	cos_kernel
.visible .entry cos_kernel(
	.param .u64 .ptr .align 1 cos_kernel_param_0,
	.param .u64 .ptr .align 1 cos_kernel_param_1,
	.param .u32 cos_kernel_param_2,
	.param .u32 cos_kernel_param_3
)
{
	.local .align 4 .b8 	__local_depot6[28];
	.reg .b64 	%SP;
	.reg .b64 	%SPL;
	.reg .pred 	%p<10>;
	.reg .b32 	%r<53>;
	.reg .b32 	%f<28>;
	.reg .b64 	%rd<29>;
	.reg .b64 	%fd<3>;

	mov.u64 	%SPL, __local_depot6;
	ld.param.u64 	%rd9, [cos_kernel_param_0];
	ld.param.u64 	%rd10, [cos_kernel_param_1];
	ld.param.u32 	%r16, [cos_kernel_param_2];
	ld.param.u32 	%r17, [cos_kernel_param_3];
	add.u64 	%rd1, %SPL, 0;
	mov.u32 	%r18, %ctaid.x;
	mov.u32 	%r19, %ntid.x;
	mov.u32 	%r20, %tid.x;
	mad.lo.s32 	%r21, %r18, %r19, %r20;
	mov.u32 	%r22, %ctaid.y;
	mov.u32 	%r23, %ntid.y;
	mov.u32 	%r24, %tid.y;
	mad.lo.s32 	%r25, %r22, %r23, %r24;
	mad.lo.s32 	%r1, %r17, %r25, %r21;
	mul.lo.s32 	%r26, %r17, %r16;
	setp.ge.s32 	%p1, %r1, %r26;
	@%p1 bra 	$L__BB6_10;
	cvta.to.global.u64 	%rd12, %rd10;
	mul.wide.s32 	%rd13, %r1, 4;
	add.s64 	%rd14, %rd12, %rd13;
	ld.global.f32 	%f1, [%rd14];
	mul.f32 	%f7, %f1, 0f3F22F983;
	cvt.rni.s32.f32 	%r52, %f7;
	cvt.rn.f32.s32 	%f8, %r52;
	fma.rn.f32 	%f9, %f8, 0fBFC90FDA, %f1;
	fma.rn.f32 	%f10, %f8, 0fB3A22168, %f9;
	fma.rn.f32 	%f27, %f8, 0fA7C234C5, %f10;
	abs.f32 	%f3, %f1;
	setp.ltu.f32 	%p2, %f3, 0f47CE4780;
	@%p2 bra 	$L__BB6_9;
	setp.neu.f32 	%p3, %f3, 0f7F800000;
	@%p3 bra 	$L__BB6_4;
	mov.f32 	%f13, 0f00000000;
	mul.rn.f32 	%f27, %f1, %f13;
	mov.b32 	%r52, 0;
	bra.uni 	$L__BB6_9;
$L__BB6_4:
	mov.b32 	%r3, %f1;
	shl.b32 	%r28, %r3, 8;
	or.b32  	%r4, %r28, -2147483648;
	mov.b64 	%rd28, 0;
	mov.b32 	%r49, 0;
	mov.u64 	%rd26, __cudart_i2opi_f;
	mov.u64 	%rd27, %rd1;
$L__BB6_5:
	.pragma "nounroll";
	ld.global.nc.u32 	%r29, [%rd26];
	mad.wide.u32 	%rd17, %r29, %r4, %rd28;
	shr.u64 	%rd28, %rd17, 32;
	st.local.u32 	[%rd27], %rd17;
	add.s32 	%r49, %r49, 1;
	add.s64 	%rd27, %rd27, 4;
	add.s64 	%rd26, %rd26, 4;
	setp.ne.s32 	%p4, %r49, 6;
	@%p4 bra 	$L__BB6_5;
	shr.u32 	%r30, %r3, 23;
	st.local.u32 	[%rd1+24], %rd28;
	and.b32  	%r7, %r30, 31;
	and.b32  	%r31, %r30, 224;
	add.s32 	%r32, %r31, -128;
	shr.u32 	%r33, %r32, 5;
	mul.wide.u32 	%rd18, %r33, 4;
	sub.s64 	%rd8, %rd1, %rd18;
	ld.local.u32 	%r50, [%rd8+24];
	ld.local.u32 	%r51, [%rd8+20];
	setp.eq.s32 	%p5, %r7, 0;
	@%p5 bra 	$L__BB6_8;
	shf.l.wrap.b32 	%r50, %r51, %r50, %r7;
	ld.local.u32 	%r34, [%rd8+16];
	shf.l.wrap.b32 	%r51, %r34, %r51, %r7;
$L__BB6_8:
	shr.u32 	%r35, %r50, 30;
	shf.l.wrap.b32 	%r36, %r51, %r50, 2;
	shl.b32 	%r37, %r51, 2;
	shr.u32 	%r38, %r36, 31;
	add.s32 	%r39, %r38, %r35;
	neg.s32 	%r40, %r39;
	setp.lt.s32 	%p6, %r3, 0;
	selp.b32 	%r52, %r40, %r39, %p6;
	xor.b32  	%r41, %r36, %r3;
	shr.s32 	%r42, %r36, 31;
	xor.b32  	%r43, %r42, %r36;
	xor.b32  	%r44, %r42, %r37;
	cvt.u64.u32 	%rd19, %r43;
	shl.b64 	%rd20, %rd19, 32;
	cvt.u64.u32 	%rd21, %r44;
	or.b64  	%rd22, %rd20, %rd21;
	cvt.rn.f64.s64 	%fd1, %rd22;
	mul.f64 	%fd2, %fd1, 0d3BF921FB54442D19;
	cvt.rn.f32.f64 	%f11, %fd2;
	neg.f32 	%f12, %f11;
	setp.lt.s32 	%p7, %r41, 0;
	selp.f32 	%f27, %f12, %f11, %p7;
$L__BB6_9:
	add.s32 	%r46, %r52, 1;
	mul.rn.f32 	%f14, %f27, %f27;
	and.b32  	%r47, %r52, 1;
	setp.eq.b32 	%p8, %r47, 1;
	selp.f32 	%f15, %f27, 0f3F800000, %p8;
	fma.rn.f32 	%f16, %f14, %f15, 0f00000000;
	fma.rn.f32 	%f17, %f14, 0f37CBAC00, 0fBAB607ED;
	selp.f32 	%f18, 0fB94D4153, %f17, %p8;
	selp.f32 	%f19, 0f3C0885E4, 0f3D2AAABB, %p8;
	fma.rn.f32 	%f20, %f18, %f14, %f19;
	selp.f32 	%f21, 0fBE2AAAA8, 0fBEFFFFFF, %p8;
	fma.rn.f32 	%f22, %f20, %f14, %f21;
	fma.rn.f32 	%f23, %f22, %f16, %f15;
	and.b32  	%r48, %r46, 2;
	setp.eq.s32 	%p9, %r48, 0;
	mov.f32 	%f24, 0f00000000;
	sub.f32 	%f25, %f24, %f23;
	selp.f32 	%f26, %f23, %f25, %p9;
	cvta.to.global.u64 	%rd23, %rd9;
	add.s64 	%rd25, %rd23, %rd13;
	st.global.f32 	[%rd25], %f26;
$L__BB6_10:
	ret;

}
	// .globl	matmul_kernel
.visible .entry matmul_kernel(
	.param .u64 .ptr .align 1 matmul_kernel_param_0,
	.param .u64 .ptr .align 1 matmul_kernel_param_1,
	.param .u64 .ptr .align 1 matmul_kernel_param_2,
	.param .u32 matmul_kernel_param_3
)
{
	.reg .pred 	%p<12>;
	.reg .b32 	%r<40>;
	.reg .b32 	%f<68>;
	.reg .b64 	%rd<67>;

	ld.param.u64 	%rd14, [matmul_kernel_param_0];
	ld.param.u64 	%rd15, [matmul_kernel_param_1];
	ld.param.u32 	%r17, [matmul_kernel_param_3];
	cvta.to.global.u64 	%rd1, %rd15;
	cvta.to.global.u64 	%rd2, %rd14;
	mov.u32 	%r18, %ctaid.y;
	mov.u32 	%r19, %ntid.y;
	mov.u32 	%r20, %tid.y;
	mad.lo.s32 	%r1, %r18, %r19, %r20;
	mov.u32 	%r21, %ctaid.x;
	mov.u32 	%r22, %ntid.x;
	mov.u32 	%r23, %tid.x;
	mad.lo.s32 	%r2, %r21, %r22, %r23;
	max.s32 	%r24, %r1, %r2;
	setp.ge.s32 	%p1, %r24, %r17;
	setp.lt.s32 	%p2, %r17, 1;
	mov.f32 	%f67, 0f00000000;
	or.pred  	%p3, %p1, %p2;
	@%p3 bra 	$L__BB7_12;
	mul.lo.s32 	%r3, %r17, %r1;
	and.b32  	%r4, %r17, 7;
	setp.lt.u32 	%p4, %r17, 8;
	mov.f32 	%f67, 0f00000000;
	mov.b32 	%r38, 0;
	@%p4 bra 	$L__BB7_4;
	and.b32  	%r38, %r17, 2147483640;
	neg.s32 	%r36, %r38;
	mul.wide.u32 	%rd16, %r17, 4;
	add.s64 	%rd3, %rd1, %rd16;
	mul.wide.u32 	%rd17, %r17, 8;
	add.s64 	%rd4, %rd1, %rd17;
	mul.wide.u32 	%rd18, %r17, 12;
	add.s64 	%rd5, %rd1, %rd18;
	mul.wide.u32 	%rd19, %r17, 16;
	add.s64 	%rd6, %rd1, %rd19;
	mul.wide.u32 	%rd20, %r17, 20;
	add.s64 	%rd7, %rd1, %rd20;
	mul.wide.u32 	%rd21, %r17, 24;
	add.s64 	%rd8, %rd1, %rd21;
	mul.wide.u32 	%rd22, %r17, 28;
	add.s64 	%rd9, %rd1, %rd22;
	mul.wide.u32 	%rd23, %r3, 4;
	add.s64 	%rd24, %rd23, %rd2;
	add.s64 	%rd66, %rd24, 16;
	mov.f32 	%f67, 0f00000000;
	mov.u32 	%r35, %r2;
$L__BB7_3:
	.pragma "nounroll";
	mul.wide.s32 	%rd25, %r35, 4;
	add.s64 	%rd26, %rd3, %rd25;
	add.s64 	%rd27, %rd4, %rd25;
	add.s64 	%rd28, %rd5, %rd25;
	add.s64 	%rd29, %rd6, %rd25;
	add.s64 	%rd30, %rd7, %rd25;
	add.s64 	%rd31, %rd8, %rd25;
	add.s64 	%rd32, %rd9, %rd25;
	add.s64 	%rd33, %rd1, %rd25;
	ld.global.f32 	%f17, [%rd66+-16];
	ld.global.f32 	%f18, [%rd33];
	fma.rn.f32 	%f19, %f17, %f18, %f67;
	ld.global.f32 	%f20, [%rd66+-12];
	ld.global.f32 	%f21, [%rd26];
	fma.rn.f32 	%f22, %f20, %f21, %f19;
	ld.global.f32 	%f23, [%rd66+-8];
	ld.global.f32 	%f24, [%rd27];
	fma.rn.f32 	%f25, %f23, %f24, %f22;
	ld.global.f32 	%f26, [%rd66+-4];
	ld.global.f32 	%f27, [%rd28];
	fma.rn.f32 	%f28, %f26, %f27, %f25;
	ld.global.f32 	%f29, [%rd66];
	ld.global.f32 	%f30, [%rd29];
	fma.rn.f32 	%f31, %f29, %f30, %f28;
	ld.global.f32 	%f32, [%rd66+4];
	ld.global.f32 	%f33, [%rd30];
	fma.rn.f32 	%f34, %f32, %f33, %f31;
	ld.global.f32 	%f35, [%rd66+8];
	ld.global.f32 	%f36, [%rd31];
	fma.rn.f32 	%f37, %f35, %f36, %f34;
	ld.global.f32 	%f38, [%rd66+12];
	ld.global.f32 	%f39, [%rd32];
	fma.rn.f32 	%f67, %f38, %f39, %f37;
	add.s32 	%r36, %r36, 8;
	shl.b32 	%r26, %r17, 3;
	add.s32 	%r35, %r35, %r26;
	add.s64 	%rd66, %rd66, 32;
	setp.ne.s32 	%p5, %r36, 0;
	@%p5 bra 	$L__BB7_3;
$L__BB7_4:
	setp.eq.s32 	%p6, %r4, 0;
	@%p6 bra 	$L__BB7_12;
	and.b32  	%r12, %r17, 3;
	setp.lt.u32 	%p7, %r4, 4;
	@%p7 bra 	$L__BB7_7;
	add.s32 	%r27, %r38, %r3;
	mul.wide.u32 	%rd34, %r27, 4;
	add.s64 	%rd35, %rd2, %rd34;
	ld.global.f32 	%f41, [%rd35];
	mad.lo.s32 	%r28, %r38, %r17, %r2;
	mul.wide.s32 	%rd36, %r28, 4;
	add.s64 	%rd37, %rd1, %rd36;
	ld.global.f32 	%f42, [%rd37];
	fma.rn.f32 	%f43, %f41, %f42, %f67;
	cvt.u64.u32 	%rd38, %r3;
	cvt.u64.u32 	%rd39, %r38;
	add.s64 	%rd40, %rd39, %rd38;
	shl.b64 	%rd41, %rd40, 2;
	add.s64 	%rd42, %rd2, %rd41;
	ld.global.f32 	%f44, [%rd42+4];
	mul.wide.u32 	%rd43, %r17, 4;
	add.s64 	%rd44, %rd37, %rd43;
	ld.global.f32 	%f45, [%rd44];
	fma.rn.f32 	%f46, %f44, %f45, %f43;
	ld.global.f32 	%f47, [%rd42+8];
	add.s64 	%rd45, %rd44, %rd43;
	ld.global.f32 	%f48, [%rd45];
	fma.rn.f32 	%f49, %f47, %f48, %f46;
	ld.global.f32 	%f50, [%rd42+12];
	add.s64 	%rd46, %rd45, %rd43;
	ld.global.f32 	%f51, [%rd46];
	fma.rn.f32 	%f67, %f50, %f51, %f49;
	add.s32 	%r38, %r38, 4;
$L__BB7_7:
	setp.eq.s32 	%p8, %r12, 0;
	@%p8 bra 	$L__BB7_12;
	setp.eq.s32 	%p9, %r12, 1;
	@%p9 bra 	$L__BB7_10;
	add.s32 	%r29, %r38, %r3;
	mul.wide.u32 	%rd47, %r29, 4;
	add.s64 	%rd48, %rd2, %rd47;
	ld.global.f32 	%f53, [%rd48];
	mad.lo.s32 	%r30, %r38, %r17, %r2;
	mul.wide.s32 	%rd49, %r30, 4;
	add.s64 	%rd50, %rd1, %rd49;
	ld.global.f32 	%f54, [%rd50];
	fma.rn.f32 	%f55, %f53, %f54, %f67;
	cvt.u64.u32 	%rd51, %r3;
	cvt.u64.u32 	%rd52, %r38;
	add.s64 	%rd53, %rd52, %rd51;
	shl.b64 	%rd54, %rd53, 2;
	add.s64 	%rd55, %rd2, %rd54;
	ld.global.f32 	%f56, [%rd55+4];
	mul.wide.u32 	%rd56, %r17, 4;
	add.s64 	%rd57, %rd50, %rd56;
	ld.global.f32 	%f57, [%rd57];
	fma.rn.f32 	%f67, %f56, %f57, %f55;
	add.s32 	%r38, %r38, 2;
$L__BB7_10:
	and.b32  	%r31, %r17, 1;
	setp.eq.b32 	%p10, %r31, 1;
	not.pred 	%p11, %p10;
	@%p11 bra 	$L__BB7_12;
	add.s32 	%r32, %r38, %r3;
	mul.wide.u32 	%rd58, %r32, 4;
	add.s64 	%rd59, %rd2, %rd58;
	ld.global.f32 	%f58, [%rd59];
	mad.lo.s32 	%r33, %r38, %r17, %r2;
	mul.wide.s32 	%rd60, %r33, 4;
	add.s64 	%rd61, %rd1, %rd60;
	ld.global.f32 	%f59, [%rd61];
	fma.rn.f32 	%f67, %f58, %f59, %f67;
$L__BB7_12:
	ld.param.u64 	%rd65, [matmul_kernel_param_2];
	cvta.to.global.u64 	%rd62, %rd65;
	mad.lo.s32 	%r34, %r17, %r1, %r2;
	mul.wide.s32 	%rd63, %r34, 4;
	add.s64 	%rd64, %rd62, %rd63;
	st.global.f32 	[%rd64], %f67;
	ret;

}


// ===== COMPILED SASS (sm_100) =====

	.target	sm_100

	.elftype	@"ET_EXEC"


//--------------------- .note.nv.tkinfo           --------------------------
	.section	.note.nv.tkinfo,"",@"SHT_NOTE"
	.sectionflags	@"SHF_NOTE_NV_TKINFO"
	.tkinfo
        /*0018*/ 	.word	0x00000002
        /*0030*/ 	.string	""
        /*0030*/ 	.string	"ptxas"
        /*0030*/ 	.string	"Cuda compilation tools, release 13.0, V13.0.88"
        /*0030*/ 	.string	"Build cuda_13.0.r13.0/compiler.36424714_0"
        /*0030*/ 	.string	"-arch sm_100 -m 64 "



//--------------------- .note.nv.cuinfo           --------------------------
	.section	.note.nv.cuinfo,"",@"SHT_NOTE"
	.sectionflags	@"SHF_NOTE_NV_CUINFO"
        /*0018*/ 	.short	0x0002
        /*001a*/ 	.short	0x0064
        /*001c*/ 	.short	0x0082
	.zero		2


//--------------------- .nv.info                  --------------------------
	.section	.nv.info,"",@"SHT_CUDA_INFO"
	.align	4


	//----- nvinfo : EIATTR_REGCOUNT
	.align		4
        /*0000*/ 	.byte	0x04, 0x2f
        /*0002*/ 	.short	(.L_2 - .L_1)
	.align		4
.L_1:
        /*0004*/ 	.word	index@(add_kernel)
        /*0008*/ 	.word	0x0000000c


	//----- nvinfo : EIATTR_FRAME_SIZE
	.align		4
.L_2:
        /*000c*/ 	.byte	0x04, 0x11
        /*000e*/ 	.short	(.L_4 - .L_3)
	.align		4
.L_3:
        /*0010*/ 	.word	index@(add_kernel)
        /*0014*/ 	.word	0x00000000


	//----- nvinfo : EIATTR_REGCOUNT
	.align		4
.L_4:
        /*0018*/ 	.byte	0x04, 0x2f
        /*001a*/ 	.short	(.L_6 - .L_5)
	.align		4
.L_5:
        /*001c*/ 	.word	index@(sub_kernel)
        /*0020*/ 	.word	0x0000000c


	//----- nvinfo : EIATTR_FRAME_SIZE
	.align		4
.L_6:
        /*0024*/ 	.byte	0x04, 0x11
        /*0026*/ 	.short	(.L_8 - .L_7)
	.align		4
.L_7:
        /*0028*/ 	.word	index@(sub_kernel)
        /*002c*/ 	.word	0x00000000


	//----- nvinfo : EIATTR_REGCOUNT
	.align		4
.L_8:
        /*0030*/ 	.byte	0x04, 0x2f
        /*0032*/ 	.short	(.L_10 - .L_9)
	.align		4
.L_9:
        /*0034*/ 	.word	index@(mul_kernel)
        /*0038*/ 	.word	0x0000000c


	//----- nvinfo : EIATTR_FRAME_SIZE
	.align		4
.L_10:
        /*003c*/ 	.byte	0x04, 0x11
        /*003e*/ 	.short	(.L_12 - .L_11)
	.align		4
.L_11:
        /*0040*/ 	.word	index@(mul_kernel)
        /*0044*/ 	.word	0x00000000


	//----- nvinfo : EIATTR_REGCOUNT
	.align		4
.L_12:
        /*0048*/ 	.byte	0x04, 0x2f
        /*004a*/ 	.short	(.L_14 - .L_13)
	.align		4
.L_13:
        /*004c*/ 	.word	index@(div_kernel)
        /*0050*/ 	.word	0x00000010


	//----- nvinfo : EIATTR_FRAME_SIZE
	.align		4
.L_14:
        /*0054*/ 	.byte	0x04, 0x11
        /*0056*/ 	.short	(.L_16 - .L_15)
	.align		4
.L_15:
        /*0058*/ 	.word	index@($__internal_0_$__cuda_sm3x_div_rn_noftz_f32_slowpath)
        /*005c*/ 	.word	0x00000000


	//----- nvinfo : EIATTR_FRAME_SIZE
	.align		4
.L_16:
        /*0060*/ 	.byte	0x04, 0x11
        /*0062*/ 	.short	(.L_18 - .L_17)
	.align		4
.L_17:
        /*0064*/ 	.word	index@(div_kernel)
        /*0068*/ 	.word	0x00000000


	//----- nvinfo : EIATTR_REGCOUNT
	.align		4
.L_18:
        /*006c*/ 	.byte	0x04, 0x2f
        /*006e*/ 	.short	(.L_20 - .L_19)
	.align		4
.L_19:
        /*0070*/ 	.word	index@(pow_kernel)
        /*0074*/ 	.word	0x0000000f


	//----- nvinfo : EIATTR_FRAME_SIZE
	.align		4
.L_20:
        /*0078*/ 	.byte	0x04, 0x11
        /*007a*/ 	.short	(.L_22 - .L_21)
	.align		4
.L_21:
        /*007c*/ 	.word	index@(pow_kernel)
        /*0080*/ 	.word	0x00000000


	//----- nvinfo : EIATTR_REGCOUNT
	.align		4
.L_22:
        /*0084*/ 	.byte	0x04, 0x2f
        /*0086*/ 	.short	(.L_24 - .L_23)
	.align		4
.L_23:
        /*0088*/ 	.word	index@(sin_kernel)
        /*008c*/ 	.word	0x00000012


	//----- nvinfo : EIATTR_FRAME_SIZE
	.align		4
.L_24:
        /*0090*/ 	.byte	0x04, 0x11
        /*0092*/ 	.short	(.L_26 - .L_25)
	.align		4
.L_25:
        /*0094*/ 	.word	index@(sin_kernel)
        /*0098*/ 	.word	0x00000000


	//----- nvinfo : EIATTR_REGCOUNT
	.align		4
.L_26:
        /*009c*/ 	.byte	0x04, 0x2f
        /*009e*/ 	.short	(.L_28 - .L_27)
	.align		4
.L_27:
        /*00a0*/ 	.word	index@(cos_kernel)
        /*00a4*/ 	.word	0x00000012


	//----- nvinfo : EIATTR_FRAME_SIZE
	.align		4
.L_28:
        /*00a8*/ 	.byte	0x04, 0x11
        /*00aa*/ 	.short	(.L_30 - .L_29)
	.align		4
.L_29:
        /*00ac*/ 	.word	index@(cos_kernel)
        /*00b0*/ 	.word	0x00000000


	//----- nvinfo : EIATTR_REGCOUNT
	.align		4
.L_30:
        /*00b4*/ 	.byte	0x04, 0x2f
        /*00b6*/ 	.short	(.L_32 - .L_31)
	.align		4
.L_31:
        /*00b8*/ 	.word	index@(matmul_kernel)
        /*00bc*/ 	.word	0x0000001e


	//----- nvinfo : EIATTR_FRAME_SIZE
	.align		4
.L_32:
        /*00c0*/ 	.byte	0x04, 0x11
        /*00c2*/ 	.short	(.L_34 - .L_33)
	.align		4
.L_33:
        /*00c4*/ 	.word	index@(matmul_kernel)
        /*00c8*/ 	.word	0x00000000


	//----- nvinfo : EIATTR_MIN_STACK_SIZE
	.align		4
.L_34:
        /*00cc*/ 	.byte	0x04, 0x12
        /*00ce*/ 	.short	(.L_36 - .L_35)
	.align		4
.L_35:
        /*00d0*/ 	.word	index@(matmul_kernel)
        /*00d4*/ 	.word	0x00000000


	//----- nvinfo : EIATTR_MIN_STACK_SIZE
	.align		4
.L_36:
        /*00d8*/ 	.byte	0x04, 0x12
        /*00da*/ 	.short	(.L_38 - .L_37)
	.align		4
.L_37:
        /*00dc*/ 	.word	index@(cos_kernel)
        /*00e0*/ 	.word	0x00000000


	//----- nvinfo : EIATTR_MIN_STACK_SIZE
	.align		4
.L_38:
        /*00e4*/ 	.byte	0x04, 0x12
        /*00e6*/ 	.short	(.L_40 - .L_39)
	.align		4
.L_39:
        /*00e8*/ 	.word	index@(sin_kernel)
        /*00ec*/ 	.word	0x00000000


	//----- nvinfo : EIATTR_MIN_STACK_SIZE
	.align		4
.L_40:
        /*00f0*/ 	.byte	0x04, 0x12
        /*00f2*/ 	.short	(.L_42 - .L_41)
	.align		4
.L_41:
        /*00f4*/ 	.word	index@(pow_kernel)
        /*00f8*/ 	.word	0x00000000


	//----- nvinfo : EIATTR_MIN_STACK_SIZE
	.align		4
.L_42:
        /*00fc*/ 	.byte	0x04, 0x12
        /*00fe*/ 	.short	(.L_44 - .L_43)
	.align		4
.L_43:
        /*0100*/ 	.word	index@(div_kernel)
        /*0104*/ 	.word	0x00000000


	//----- nvinfo : EIATTR_MIN_STACK_SIZE
	.align		4
.L_44:
        /*0108*/ 	.byte	0x04, 0x12
        /*010a*/ 	.short	(.L_46 - .L_45)
	.align		4
.L_45:
        /*010c*/ 	.word	index@(mul_kernel)
        /*0110*/ 	.word	0x00000000


	//----- nvinfo : EIATTR_MIN_STACK_SIZE
	.align		4
.L_46:
        /*0114*/ 	.byte	0x04, 0x12
        /*0116*/ 	.short	(.L_48 - .L_47)
	.align		4
.L_47:
        /*0118*/ 	.word	index@(sub_kernel)
        /*011c*/ 	.word	0x00000000


	//----- nvinfo : EIATTR_MIN_STACK_SIZE
	.align		4
.L_48:
        /*0120*/ 	.byte	0x04, 0x12
        /*0122*/ 	.short	(.L_50 - .L_49)
	.align		4
.L_49:
        /*0124*/ 	.word	index@(add_kernel)
        /*0128*/ 	.word	0x00000000
.L_50:


//--------------------- .nv.compat                --------------------------
	.section	.nv.compat,"",@"SHT_CUDA_COMPAT_INFO"
	.align	4
        /*0000*/ 	.byte	0x02, 0x09, 0x00, 0x00, 0x02, 0x02, 0x01, 0x00, 0x02, 0x05, 0x05, 0x00, 0x03, 0x07, 0x01, 0x01
        /*0010*/ 	.byte	0x02, 0x03, 0x00, 0x00, 0x02, 0x06, 0x01, 0x00, 0x04, 0x0b, 0x08, 0x00, 0x01, 0x00, 0x00, 0x00
        /*0020*/ 	.byte	0x00, 0x00, 0x00, 0x00


//--------------------- .nv.info.matmul_kernel    --------------------------
	.section	.nv.info.matmul_kernel,"",@"SHT_CUDA_INFO"
	.sectionflags	@""
	.align	4


	//----- nvinfo : EIATTR_CUDA_API_VERSION
	.align		4
        /*0000*/ 	.byte	0x04, 0x37
        /*0002*/ 	.short	(.L_52 - .L_51)
.L_51:
        /*0004*/ 	.word	0x00000082


	//----- nvinfo : EIATTR_KPARAM_INFO
	.align		4
.L_52:
        /*0008*/ 	.byte	0x04, 0x17
        /*000a*/ 	.short	(.L_54 - .L_53)
.L_53:
        /*000c*/ 	.word	0x00000000
        /*0010*/ 	.short	0x0003
        /*0012*/ 	.short	0x0018
        /*0014*/ 	.byte	0x00, 0xf0, 0x11, 0x00


	//----- nvinfo : EIATTR_KPARAM_INFO
	.align		4
.L_54:
        /*0018*/ 	.byte	0x04, 0x17
        /*001a*/ 	.short	(.L_56 - .L_55)
.L_55:
        /*001c*/ 	.word	0x00000000
        /*0020*/ 	.short	0x0002
        /*0022*/ 	.short	0x0010
        /*0024*/ 	.byte	0x00, 0xf5, 0x21, 0x00


	//----- nvinfo : EIATTR_KPARAM_INFO
	.align		4
.L_56:
        /*0028*/ 	.byte	0x04, 0x17
        /*002a*/ 	.short	(.L_58 - .L_57)
.L_57:
        /*002c*/ 	.word	0x00000000
        /*0030*/ 	.short	0x0001
        /*0032*/ 	.short	0x0008
        /*0034*/ 	.byte	0x00, 0xf5, 0x21, 0x00


	//----- nvinfo : EIATTR_KPARAM_INFO
	.align		4
.L_58:
        /*0038*/ 	.byte	0x04, 0x17
        /*003a*/ 	.short	(.L_60 - .L_59)
.L_59:
        /*003c*/ 	.word	0x00000000
        /*0040*/ 	.short	0x0000
        /*0042*/ 	.short	0x0000
        /*0044*/ 	.byte	0x00, 0xf5, 0x21, 0x00


	//----- nvinfo : EIATTR_SPARSE_MMA_MASK
	.align		4
.L_60:
        /*0048*/ 	.byte	0x03, 0x50
        /*004a*/ 	.short	0x0000


	//----- nvinfo : EIATTR_MAXREG_COUNT
	.align		4
        /*004c*/ 	.byte	0x03, 0x1b
        /*004e*/ 	.short	0x00ff


	//----- nvinfo : EIATTR_MERCURY_ISA_VERSION
	.align		4
        /*0050*/ 	.byte	0x03, 0x5f
        /*0052*/ 	.short	0x0101


	//----- nvinfo : EIATTR_VRC_CTA_INIT_COUNT
	.align		4
        /*0054*/ 	.byte	0x02, 0x4a
	.zero		1
	.zero		1


	//----- nvinfo : EIATTR_EXIT_INSTR_OFFSETS
	.align		4
        /*0058*/ 	.byte	0x04, 0x1c
        /*005a*/ 	.short	(.L_62 - .L_61)


	//   ....[0]....
.L_61:
        /*005c*/ 	.word	0x00000b00


	//----- nvinfo : EIATTR_CRS_STACK_SIZE
	.align		4
.L_62:
        /*0060*/ 	.byte	0x04, 0x1e
        /*0062*/ 	.short	(.L_64 - .L_63)
.L_63:
        /*0064*/ 	.word	0x00000000


	//----- nvinfo : EIATTR_CBANK_PARAM_SIZE
	.align		4
.L_64:
        /*0068*/ 	.byte	0x03, 0x19
        /*006a*/ 	.short	0x001c


	//----- nvinfo : EIATTR_PARAM_CBANK
	.align		4
        /*006c*/ 	.byte	0x04, 0x0a
        /*006e*/ 	.short	(.L_66 - .L_65)
	.align		4
.L_65:
        /*0070*/ 	.word	index@(.nv.constant0.matmul_kernel)
        /*0074*/ 	.short	0x0380
        /*0076*/ 	.short	0x001c


	//----- nvinfo : EIATTR_SW_WAR
	.align		4
.L_66:
        /*0078*/ 	.byte	0x04, 0x36
        /*007a*/ 	.short	(.L_68 - .L_67)
.L_67:
        /*007c*/ 	.word	0x00000008
.L_68:


//--------------------- .nv.info.cos_kernel       --------------------------
	.section	.nv.info.cos_kernel,"",@"SHT_CUDA_INFO"
	.sectionflags	@""
	.align	4


	//----- nvinfo : EIATTR_CUDA_API_VERSION
	.align		4
        /*0000*/ 	.byte	0x04, 0x37
        /*0002*/ 	.short	(.L_70 - .L_69)
.L_69:
        /*0004*/ 	.word	0x00000082


	//----- nvinfo : EIATTR_KPARAM_INFO
	.align		4
.L_70:
        /*0008*/ 	.byte	0x04, 0x17
        /*000a*/ 	.short	(.L_72 - .L_71)
.L_71:
        /*000c*/ 	.word	0x00000000
        /*0010*/ 	.short	0x0003
        /*0012*/ 	.short	0x0014
        /*0014*/ 	.byte	0x00, 0xf0, 0x11, 0x00


	//----- nvinfo : EIATTR_KPARAM_INFO
	.align		4
.L_72:
        /*0018*/ 	.byte	0x04, 0x17
        /*001a*/ 	.short	(.L_74 - .L_73)
.L_73:
        /*001c*/ 	.word	0x00000000
        /*0020*/ 	.short	0x0002
        /*0022*/ 	.short	0x0010
        /*0024*/ 	.byte	0x00, 0xf0, 0x11, 0x00


	//----- nvinfo : EIATTR_KPARAM_INFO
	.align		4
.L_74:
        /*0028*/ 	.byte	0x04, 0x17
        /*002a*/ 	.short	(.L_76 - .L_75)
.L_75:
        /*002c*/ 	.word	0x00000000
        /*0030*/ 	.short	0x0001
        /*0032*/ 	.short	0x0008
        /*0034*/ 	.byte	0x00, 0xf5, 0x21, 0x00


	//----- nvinfo : EIATTR_KPARAM_INFO
	.align		4
.L_76:
        /*0038*/ 	.byte	0x04, 0x17
        /*003a*/ 	.short	(.L_78 - .L_77)
.L_77:
        /*003c*/ 	.word	0x00000000
        /*0040*/ 	.short	0x0000
        /*0042*/ 	.short	0x0000
        /*0044*/ 	.byte	0x00, 0xf5, 0x21, 0x00


	//----- nvinfo : EIATTR_SPARSE_MMA_MASK
	.align		4
.L_78:
        /*0048*/ 	.byte	0x03, 0x50
        /*004a*/ 	.short	0x0000


	//----- nvinfo : EIATTR_MAXREG_COUNT
	.align		4
        /*004c*/ 	.byte	0x03, 0x1b
        /*004e*/ 	.short	0x00ff


	//----- nvinfo : EIATTR_MERCURY_ISA_VERSION
	.align		4
        /*0050*/ 	.byte	0x03, 0x5f
        /*0052*/ 	.short	0x0101


	//----- nvinfo : EIATTR_VRC_CTA_INIT_COUNT
	.align		4
        /*0054*/ 	.byte	0x02, 0x4a
	.zero		1
	.zero		1


	//----- nvinfo : EIATTR_EXIT_INSTR_OFFSETS
	.align		4
        /*0058*/ 	.byte	0x04, 0x1c
        /*005a*/ 	.short	(.L_80 - .L_79)


	//   ....[0]....
.L_79:
        /*005c*/ 	.word	0x000000d0


	//   ....[1]....
        /*0060*/ 	.word	0x00000910


	//----- nvinfo : EIATTR_CRS_STACK_SIZE
	.align		4
.L_80:
        /*0064*/ 	.byte	0x04, 0x1e
        /*0066*/ 	.short	(.L_82 - .L_81)
.L_81:
        /*0068*/ 	.word	0x00000000


	//----- nvinfo : EIATTR_CBANK_PARAM_SIZE
	.align		4
.L_82:
        /*006c*/ 	.byte	0x03, 0x19
        /*006e*/ 	.short	0x0018


	//----- nvinfo : EIATTR_PARAM_CBANK
	.align		4
        /*0070*/ 	.byte	0x04, 0x0a
        /*0072*/ 	.short	(.L_84 - .L_83)
	.align		4
.L_83:
        /*0074*/ 	.word	index@(.nv.constant0.cos_kernel)
        /*0078*/ 	.short	0x0380
        /*007a*/ 	.short	0x0018


	//----- nvinfo : EIATTR_SW_WAR
	.align		4
.L_84:
        /*007c*/ 	.byte	0x04, 0x36
        /*007e*/ 	.short	(.L_86 - .L_85)
.L_85:
        /*0080*/ 	.word	0x00000008
.L_86:


//--------------------- .nv.info.sin_kernel       --------------------------
	.section	.nv.info.sin_kernel,"",@"SHT_CUDA_INFO"
	.sectionflags	@""
	.align	4


	//----- nvinfo : EIATTR_CUDA_API_VERSION
	.align		4
        /*0000*/ 	.byte	0x04, 0x37
        /*0002*/ 	.short	(.L_88 - .L_87)
.L_87:
        /*0004*/ 	.word	0x00000082


	//----- nvinfo : EIATTR_KPARAM_INFO
	.align		4
.L_88:
        /*0008*/ 	.byte	0x04, 0x17
        /*000a*/ 	.short	(.L_90 - .L_89)
.L_89:
        /*000c*/ 	.word	0x00000000
        /*0010*/ 	.short	0x0002
        /*0012*/ 	.short	0x0010
        /*0014*/ 	.byte	0x00, 0xf0, 0x11, 0x00


	//----- nvinfo : EIATTR_KPARAM_INFO
	.align		4
.L_90:
        /*0018*/ 	.byte	0x04, 0x17
        /*001a*/ 	.short	(.L_92 - .L_91)
.L_91:
        /*001c*/ 	.word	0x00000000
        /*0020*/ 	.short	0x0001
        /*0022*/ 	.short	0x0008
        /*0024*/ 	.byte	0x00, 0xf5, 0x21, 0x00


	//----- nvinfo : EIATTR_KPARAM_INFO
	.align		4
.L_92:
        /*0028*/ 	.byte	0x04, 0x17
        /*002a*/ 	.short	(.L_94 - .L_93)
.L_93:
        /*002c*/ 	.word	0x00000000
        /*0030*/ 	.short	0x0000
        /*0032*/ 	.short	0x0000
        /*0034*/ 	.byte	0x00, 0xf5, 0x21, 0x00


	//----- nvinfo : EIATTR_SPARSE_MMA_MASK
	.align		4
.L_94:
        /*0038*/ 	.byte	0x03, 0x50
        /*003a*/ 	.short	0x0000


	//----- nvinfo : EIATTR_MAXREG_COUNT
	.align		4
        /*003c*/ 	.byte	0x03, 0x1b
        /*003e*/ 	.short	0x00ff


	//----- nvinfo : EIATTR_MERCURY_ISA_VERSION
	.align		4
        /*0040*/ 	.byte	0x03, 0x5f
        /*0042*/ 	.short	0x0101


	//----- nvinfo : EIATTR_VRC_CTA_INIT_COUNT
	.align		4
        /*0044*/ 	.byte	0x02, 0x4a
	.zero		1
	.zero		1


	//----- nvinfo : EIATTR_EXIT_INSTR_OFFSETS
	.align		4
        /*0048*/ 	.byte	0x04, 0x1c
        /*004a*/ 	.short	(.L_96 - .L_95)


	//   ....[0]....
.L_95:
        /*004c*/ 	.word	0x00000070


	//   ....[1]....
        /*0050*/ 	.word	0x000008a0


	//----- nvinfo : EIATTR_CRS_STACK_SIZE
	.align		4
.L_96:
        /*0054*/ 	.byte	0x04, 0x1e
        /*0056*/ 	.short	(.L_98 - .L_97)
.L_97:
        /*0058*/ 	.word	0x00000000


	//----- nvinfo : EIATTR_CBANK_PARAM_SIZE
	.align		4
.L_98:
        /*005c*/ 	.byte	0x03, 0x19
        /*005e*/ 	.short	0x0014


	//----- nvinfo : EIATTR_PARAM_CBANK
	.align		4
        /*0060*/ 	.byte	0x04, 0x0a
        /*0062*/ 	.short	(.L_100 - .L_99)
	.align		4
.L_99:
        /*0064*/ 	.word	index@(.nv.constant0.sin_kernel)
        /*0068*/ 	.short	0x0380
        /*006a*/ 	.short	0x0014


	//----- nvinfo : EIATTR_SW_WAR
	.align		4
.L_100:
        /*006c*/ 	.byte	0x04, 0x36
        /*006e*/ 	.short	(.L_102 - .L_101)
.L_101:
        /*0070*/ 	.word	0x00000008
.L_102:


//--------------------- .nv.info.pow_kernel       --------------------------
	.section	.nv.info.pow_kernel,"",@"SHT_CUDA_INFO"
	.sectionflags	@""
	.align	4


	//----- nvinfo : EIATTR_CUDA_API_VERSION
	.align		4
        /*0000*/ 	.byte	0x04, 0x37
        /*0002*/ 	.short	(.L_104 - .L_103)
.L_103:
        /*0004*/ 	.word	0x00000082


	//----- nvinfo : EIATTR_KPARAM_INFO
	.align		4
.L_104:
        /*0008*/ 	.byte	0x04, 0x17
        /*000a*/ 	.short	(.L_106 - .L_105)
.L_105:
        /*000c*/ 	.word	0x00000000
        /*0010*/ 	.short	0x0003
        /*0012*/ 	.short	0x0014
        /*0014*/ 	.byte	0x00, 0xf0, 0x11, 0x00


	//----- nvinfo : EIATTR_KPARAM_INFO
	.align		4
.L_106:
        /*0018*/ 	.byte	0x04, 0x17
        /*001a*/ 	.short	(.L_108 - .L_107)
.L_107:
        /*001c*/ 	.word	0x00000000
        /*0020*/ 	.short	0x0002
        /*0022*/ 	.short	0x0010
        /*0024*/ 	.byte	0x00, 0xf0, 0x11, 0x00


	//----- nvinfo : EIATTR_KPARAM_INFO
	.align		4
.L_108:
        /*0028*/ 	.byte	0x04, 0x17
        /*002a*/ 	.short	(.L_110 - .L_109)
.L_109:
        /*002c*/ 	.word	0x00000000
        /*0030*/ 	.short	0x0001
        /*0032*/ 	.short	0x0008
        /*0034*/ 	.byte	0x00, 0xf5, 0x21, 0x00


	//----- nvinfo : EIATTR_KPARAM_INFO
	.align		4
.L_110:
        /*0038*/ 	.byte	0x04, 0x17
        /*003a*/ 	.short	(.L_112 - .L_111)
.L_111:
        /*003c*/ 	.word	0x00000000
        /*0040*/ 	.short	0x0000
        /*0042*/ 	.short	0x0000
        /*0044*/ 	.byte	0x00, 0xf5, 0x21, 0x00


	//----- nvinfo : EIATTR_SPARSE_MMA_MASK
	.align		4
.L_112:
        /*0048*/ 	.byte	0x03, 0x50
        /*004a*/ 	.short	0x0000


	//----- nvinfo : EIATTR_MAXREG_COUNT
	.align		4
        /*004c*/ 	.byte	0x03, 0x1b
        /*004e*/ 	.short	0x00ff


	//----- nvinfo : EIATTR_MERCURY_ISA_VERSION
	.align		4
        /*0050*/ 	.byte	0x03, 0x5f
        /*0052*/ 	.short	0x0101


	//----- nvinfo : EIATTR_VRC_CTA_INIT_COUNT
	.align		4
        /*0054*/ 	.byte	0x02, 0x4a
	.zero		1
	.zero		1


	//----- nvinfo : EIATTR_EXIT_INSTR_OFFSETS
	.align		4
        /*0058*/ 	.byte	0x04, 0x1c
        /*005a*/ 	.short	(.L_114 - .L_113)


	//   ....[0]....
.L_113:
        /*005c*/ 	.word	0x00000070


	//   ....[1]....
        /*0060*/ 	.word	0x00000690


	//----- nvinfo : EIATTR_CRS_STACK_SIZE
	.align		4
.L_114:
        /*0064*/ 	.byte	0x04, 0x1e
        /*0066*/ 	.short	(.L_116 - .L_115)
.L_115:
        /*0068*/ 	.word	0x00000000


	//----- nvinfo : EIATTR_CBANK_PARAM_SIZE
	.align		4
.L_116:
        /*006c*/ 	.byte	0x03, 0x19
        /*006e*/ 	.short	0x0018


	//----- nvinfo : EIATTR_PARAM_CBANK
	.align		4
        /*0070*/ 	.byte	0x04, 0x0a
        /*0072*/ 	.short	(.L_118 - .L_117)
	.align		4
.L_117:
        /*0074*/ 	.word	index@(.nv.constant0.pow_kernel)
        /*0078*/ 	.short	0x0380
        /*007a*/ 	.short	0x0018


	//----- nvinfo : EIATTR_SW_WAR
	.align		4
.L_118:
        /*007c*/ 	.byte	0x04, 0x36
        /*007e*/ 	.short	(.L_120 - .L_119)
.L_119:
        /*0080*/ 	.word	0x00000008
.L_120:


//--------------------- .nv.info.div_kernel       --------------------------
	.section	.nv.info.div_kernel,"",@"SHT_CUDA_INFO"
	.sectionflags	@""
	.align	4


	//----- nvinfo : EIATTR_CUDA_API_VERSION
	.align		4
        /*0000*/ 	.byte	0x04, 0x37
        /*0002*/ 	.short	(.L_122 - .L_121)
.L_121:
        /*0004*/ 	.word	0x00000082


	//----- nvinfo : EIATTR_KPARAM_INFO
	.align		4
.L_122:
        /*0008*/ 	.byte	0x04, 0x17
        /*000a*/ 	.short	(.L_124 - .L_123)
.L_123:
        /*000c*/ 	.word	0x00000000
        /*0010*/ 	.short	0x0003
        /*0012*/ 	.short	0x0018
        /*0014*/ 	.byte	0x00, 0xf0, 0x11, 0x00


	//----- nvinfo : EIATTR_KPARAM_INFO
	.align		4
.L_124:
        /*0018*/ 	.byte	0x04, 0x17
        /*001a*/ 	.short	(.L_126 - .L_125)
.L_125:
        /*001c*/ 	.word	0x00000000
        /*0020*/ 	.short	0x0002
        /*0022*/ 	.short	0x0010
        /*0024*/ 	.byte	0x00, 0xf5, 0x21, 0x00


	//----- nvinfo : EIATTR_KPARAM_INFO
	.align		4
.L_126:
        /*0028*/ 	.byte	0x04, 0x17
        /*002a*/ 	.short	(.L_128 - .L_127)
.L_127:
        /*002c*/ 	.word	0x00000000
        /*0030*/ 	.short	0x0001
        /*0032*/ 	.short	0x0008
        /*0034*/ 	.byte	0x00, 0xf5, 0x21, 0x00


	//----- nvinfo : EIATTR_KPARAM_INFO
	.align		4
.L_128:
        /*0038*/ 	.byte	0x04, 0x17
        /*003a*/ 	.short	(.L_130 - .L_129)
.L_129:
        /*003c*/ 	.word	0x00000000
        /*0040*/ 	.short	0x0000
        /*0042*/ 	.short	0x0000
        /*0044*/ 	.byte	0x00, 0xf5, 0x21, 0x00


	//----- nvinfo : EIATTR_SPARSE_MMA_MASK
	.align		4
.L_130:
        /*0048*/ 	.byte	0x03, 0x50
        /*004a*/ 	.short	0x0000


	//----- nvinfo : EIATTR_MAXREG_COUNT
	.align		4
        /*004c*/ 	.byte	0x03, 0x1b
        /*004e*/ 	.short	0x00ff


	//----- nvinfo : EIATTR_MERCURY_ISA_VERSION
	.align		4
        /*0050*/ 	.byte	0x03, 0x5f
        /*0052*/ 	.short	0x0101


	//----- nvinfo : EIATTR_VRC_CTA_INIT_COUNT
	.align		4
        /*0054*/ 	.byte	0x02, 0x4a
	.zero		1
	.zero		1


	//----- nvinfo : EIATTR_EXIT_INSTR_OFFSETS
	.align		4
        /*0058*/ 	.byte	0x04, 0x1c
        /*005a*/ 	.short	(.L_132 - .L_131)


	//   ....[0]....
.L_131:
        /*005c*/ 	.word	0x00000070


	//   ....[1]....
        /*0060*/ 	.word	0x000001f0


	//----- nvinfo : EIATTR_CRS_STACK_SIZE
	.align		4
.L_132:
        /*0064*/ 	.byte	0x04, 0x1e
        /*0066*/ 	.short	(.L_134 - .L_133)
.L_133:
        /*0068*/ 	.word	0x00000000


	//----- nvinfo : EIATTR_CBANK_PARAM_SIZE
	.align		4
.L_134:
        /*006c*/ 	.byte	0x03, 0x19
        /*006e*/ 	.short	0x001c


	//----- nvinfo : EIATTR_PARAM_CBANK
	.align		4
        /*0070*/ 	.byte	0x04, 0x0a
        /*0072*/ 	.short	(.L_136 - .L_135)
	.align		4
.L_135:
        /*0074*/ 	.word	index@(.nv.constant0.div_kernel)
        /*0078*/ 	.short	0x0380
        /*007a*/ 	.short	0x001c


	//----- nvinfo : EIATTR_SW_WAR
	.align		4
.L_136:
        /*007c*/ 	.byte	0x04, 0x36
        /*007e*/ 	.short	(.L_138 - .L_137)
.L_137:
        /*0080*/ 	.word	0x00000008
.L_138:


//--------------------- .nv.info.mul_kernel       --------------------------
	.section	.nv.info.mul_kernel,"",@"SHT_CUDA_INFO"
	.sectionflags	@""
	.align	4


	//----- nvinfo : EIATTR_CUDA_API_VERSION
	.align		4
        /*0000*/ 	.byte	0x04, 0x37
        /*0002*/ 	.short	(.L_140 - .L_139)
.L_139:
        /*0004*/ 	.word	0x00000082


	//----- nvinfo : EIATTR_KPARAM_INFO
	.align		4
.L_140:
        /*0008*/ 	.byte	0x04, 0x17
        /*000a*/ 	.short	(.L_142 - .L_141)
.L_141:
        /*000c*/ 	.word	0x00000000
        /*0010*/ 	.short	0x0003
        /*0012*/ 	.short	0x0018
        /*0014*/ 	.byte	0x00, 0xf0, 0x11, 0x00


	//----- nvinfo : EIATTR_KPARAM_INFO
	.align		4
.L_142:
        /*0018*/ 	.byte	0x04, 0x17
        /*001a*/ 	.short	(.L_144 - .L_143)
.L_143:
        /*001c*/ 	.word	0x00000000
        /*0020*/ 	.short	0x0002
        /*0022*/ 	.short	0x0010
        /*0024*/ 	.byte	0x00, 0xf5, 0x21, 0x00


	//----- nvinfo : EIATTR_KPARAM_INFO
	.align		4
.L_144:
        /*0028*/ 	.byte	0x04, 0x17
        /*002a*/ 	.short	(.L_146 - .L_145)
.L_145:
        /*002c*/ 	.word	0x00000000
        /*0030*/ 	.short	0x0001
        /*0032*/ 	.short	0x0008
        /*0034*/ 	.byte	0x00, 0xf5, 0x21, 0x00


	//----- nvinfo : EIATTR_KPARAM_INFO
	.align		4
.L_146:
        /*0038*/ 	.byte	0x04, 0x17
        /*003a*/ 	.short	(.L_148 - .L_147)
.L_147:
        /*003c*/ 	.word	0x00000000
        /*0040*/ 	.short	0x0000
        /*0042*/ 	.short	0x0000
        /*0044*/ 	.byte	0x00, 0xf5, 0x21, 0x00


	//----- nvinfo : EIATTR_SPARSE_MMA_MASK
	.align		4
.L_148:
        /*0048*/ 	.byte	0x03, 0x50
        /*004a*/ 	.short	0x0000


	//----- nvinfo : EIATTR_MAXREG_COUNT
	.align		4
        /*004c*/ 	.byte	0x03, 0x1b
        /*004e*/ 	.short	0x00ff


	//----- nvinfo : EIATTR_MERCURY_ISA_VERSION
	.align		4
        /*0050*/ 	.byte	0x03, 0x5f
        /*0052*/ 	.short	0x0101


	//----- nvinfo : EIATTR_VRC_CTA_INIT_COUNT
	.align		4
        /*0054*/ 	.byte	0x02, 0x4a
	.zero		1
	.zero		1


	//----- nvinfo : EIATTR_EXIT_INSTR_OFFSETS
	.align		4
        /*0058*/ 	.byte	0x04, 0x1c
        /*005a*/ 	.short	(.L_150 - .L_149)


	//   ....[0]....
.L_149:
        /*005c*/ 	.word	0x00000070


	//   ....[1]....
        /*0060*/ 	.word	0x00000130


	//----- nvinfo : EIATTR_CBANK_PARAM_SIZE
	.align		4
.L_150:
        /*0064*/ 	.byte	0x03, 0x19
        /*0066*/ 	.short	0x001c


	//----- nvinfo : EIATTR_PARAM_CBANK
	.align		4
        /*0068*/ 	.byte	0x04, 0x0a
        /*006a*/ 	.short	(.L_152 - .L_151)
	.align		4
.L_151:
        /*006c*/ 	.word	index@(.nv.constant0.mul_kernel)
        /*0070*/ 	.short	0x0380
        /*0072*/ 	.short	0x001c


	//----- nvinfo : EIATTR_SW_WAR
	.align		4
.L_152:
        /*0074*/ 	.byte	0x04, 0x36
        /*0076*/ 	.short	(.L_154 - .L_153)
.L_153:
        /*0078*/ 	.word	0x00000008
.L_154:


//--------------------- .nv.info.sub_kernel       --------------------------
	.section	.nv.info.sub_kernel,"",@"SHT_CUDA_INFO"
	.sectionflags	@""
	.align	4


	//----- nvinfo : EIATTR_CUDA_API_VERSION
	.align		4
        /*0000*/ 	.byte	0x04, 0x37
        /*0002*/ 	.short	(.L_156 - .L_155)
.L_155:
        /*0004*/ 	.word	0x00000082


	//----- nvinfo : EIATTR_KPARAM_INFO
	.align		4
.L_156:
        /*0008*/ 	.byte	0x04, 0x17
        /*000a*/ 	.short	(.L_158 - .L_157)
.L_157:
        /*000c*/ 	.word	0x00000000
        /*0010*/ 	.short	0x0003
        /*0012*/ 	.short	0x0018
        /*0014*/ 	.byte	0x00, 0xf0, 0x11, 0x00


	//----- nvinfo : EIATTR_KPARAM_INFO
	.align		4
.L_158:
        /*0018*/ 	.byte	0x04, 0x17
        /*001a*/ 	.short	(.L_160 - .L_159)
.L_159:
        /*001c*/ 	.word	0x00000000
        /*0020*/ 	.short	0x0002
        /*0022*/ 	.short	0x0010
        /*0024*/ 	.byte	0x00, 0xf5, 0x21, 0x00


	//----- nvinfo : EIATTR_KPARAM_INFO
	.align		4
.L_160:
        /*0028*/ 	.byte	0x04, 0x17
        /*002a*/ 	.short	(.L_162 - .L_161)
.L_161:
        /*002c*/ 	.word	0x00000000
        /*0030*/ 	.short	0x0001
        /*0032*/ 	.short	0x0008
        /*0034*/ 	.byte	0x00, 0xf5, 0x21, 0x00


	//----- nvinfo : EIATTR_KPARAM_INFO
	.align		4
.L_162:
        /*0038*/ 	.byte	0x04, 0x17
        /*003a*/ 	.short	(.L_164 - .L_163)
.L_163:
        /*003c*/ 	.word	0x00000000
        /*0040*/ 	.short	0x0000
        /*0042*/ 	.short	0x0000
        /*0044*/ 	.byte	0x00, 0xf5, 0x21, 0x00


	//----- nvinfo : EIATTR_SPARSE_MMA_MASK
	.align		4
.L_164:
        /*0048*/ 	.byte	0x03, 0x50
        /*004a*/ 	.short	0x0000


	//----- nvinfo : EIATTR_MAXREG_COUNT
	.align		4
        /*004c*/ 	.byte	0x03, 0x1b
        /*004e*/ 	.short	0x00ff


	//----- nvinfo : EIATTR_MERCURY_ISA_VERSION
	.align		4
        /*0050*/ 	.byte	0x03, 0x5f
        /*0052*/ 	.short	0x0101


	//----- nvinfo : EIATTR_VRC_CTA_INIT_COUNT
	.align		4
        /*0054*/ 	.byte	0x02, 0x4a
	.zero		1
	.zero		1


	//----- nvinfo : EIATTR_EXIT_INSTR_OFFSETS
	.align		4
        /*0058*/ 	.byte	0x04, 0x1c
        /*005a*/ 	.short	(.L_166 - .L_165)


	//   ....[0]....
.L_165:
        /*005c*/ 	.word	0x00000070


	//   ....[1]....
        /*0060*/ 	.word	0x00000130


	//----- nvinfo : EIATTR_CBANK_PARAM_SIZE
	.align		4
.L_166:
        /*0064*/ 	.byte	0x03, 0x19
        /*0066*/ 	.short	0x001c


	//----- nvinfo : EIATTR_PARAM_CBANK
	.align		4
        /*0068*/ 	.byte	0x04, 0x0a
        /*006a*/ 	.short	(.L_168 - .L_167)
	.align		4
.L_167:
        /*006c*/ 	.word	index@(.nv.constant0.sub_kernel)
        /*0070*/ 	.short	0x0380
        /*0072*/ 	.short	0x001c


	//----- nvinfo : EIATTR_SW_WAR
	.align		4
.L_168:
        /*0074*/ 	.byte	0x04, 0x36
        /*0076*/ 	.short	(.L_170 - .L_169)
.L_169:
        /*0078*/ 	.word	0x00000008
.L_170:


//--------------------- .nv.info.add_kernel       --------------------------
	.section	.nv.info.add_kernel,"",@"SHT_CUDA_INFO"
	.sectionflags	@""
	.align	4


	//----- nvinfo : EIATTR_CUDA_API_VERSION
	.align		4
        /*0000*/ 	.byte	0x04, 0x37
        /*0002*/ 	.short	(.L_172 - .L_171)
.L_171:
        /*0004*/ 	.word	0x00000082


	//----- nvinfo : EIATTR_KPARAM_INFO
	.align		4
.L_172:
        /*0008*/ 	.byte	0x04, 0x17
        /*000a*/ 	.short	(.L_174 - .L_173)
.L_173:
        /*000c*/ 	.word	0x00000000
        /*0010*/ 	.short	0x0004
        /*0012*/ 	.short	0x001c
        /*0014*/ 	.byte	0x00, 0xf0, 0x11, 0x00


	//----- nvinfo : EIATTR_KPARAM_INFO
	.align		4
.L_174:
        /*0018*/ 	.byte	0x04, 0x17
        /*001a*/ 	.short	(.L_176 - .L_175)
.L_175:
        /*001c*/ 	.word	0x00000000
        /*0020*/ 	.short	0x0003
        /*0022*/ 	.short	0x0018
        /*0024*/ 	.byte	0x00, 0xf0, 0x11, 0x00


	//----- nvinfo : EIATTR_KPARAM_INFO
	.align		4
.L_176:
        /*0028*/ 	.byte	0x04, 0x17
        /*002a*/ 	.short	(.L_178 - .L_177)
.L_177:
        /*002c*/ 	.word	0x00000000
        /*0030*/ 	.short	0x0002
        /*0032*/ 	.short	0x0010
        /*0034*/ 	.byte	0x00, 0xf5, 0x21, 0x00


	//----- nvinfo : EIATTR_KPARAM_INFO
	.align		4
.L_178:
        /*0038*/ 	.byte	0x04, 0x17
        /*003a*/ 	.short	(.L_180 - .L_179)
.L_179:
        /*003c*/ 	.word	0x00000000
        /*0040*/ 	.short	0x0001
        /*0042*/ 	.short	0x0008
        /*0044*/ 	.byte	0x00, 0xf5, 0x21, 0x00


	//----- nvinfo : EIATTR_KPARAM_INFO
	.align		4
.L_180:
        /*0048*/ 	.byte	0x04, 0x17
        /*004a*/ 	.short	(.L_182 - .L_181)
.L_181:
        /*004c*/ 	.word	0x00000000
        /*0050*/ 	.short	0x0000
        /*0052*/ 	.short	0x0000
        /*0054*/ 	.byte	0x00, 0xf5, 0x21, 0x00


	//----- nvinfo : EIATTR_SPARSE_MMA_MASK
	.align		4
.L_182:
        /*0058*/ 	.byte	0x03, 0x50
        /*005a*/ 	.short	0x0000


	//----- nvinfo : EIATTR_MAXREG_COUNT
	.align		4
        /*005c*/ 	.byte	0x03, 0x1b
        /*005e*/ 	.short	0x00ff


	//----- nvinfo : EIATTR_MERCURY_ISA_VERSION
	.align		4
        /*0060*/ 	.byte	0x03, 0x5f
        /*0062*/ 	.short	0x0101


	//----- nvinfo : EIATTR_VRC_CTA_INIT_COUNT
	.align		4
        /*0064*/ 	.byte	0x02, 0x4a
	.zero		1
	.zero		1


	//----- nvinfo : EIATTR_EXIT_INSTR_OFFSETS
	.align		4
        /*0068*/ 	.byte	0x04, 0x1c
        /*006a*/ 	.short	(.L_184 - .L_183)


	//   ....[0]....
.L_183:
        /*006c*/ 	.word	0x000000d0


	//   ....[1]....
        /*0070*/ 	.word	0x00000190


	//----- nvinfo : EIATTR_CBANK_PARAM_SIZE
	.align		4
.L_184:
        /*0074*/ 	.byte	0x03, 0x19
        /*0076*/ 	.short	0x0020


	//----- nvinfo : EIATTR_PARAM_CBANK
	.align		4
        /*0078*/ 	.byte	0x04, 0x0a
        /*007a*/ 	.short	(.L_186 - .L_185)
	.align		4
.L_185:
        /*007c*/ 	.word	index@(.nv.constant0.add_kernel)
        /*0080*/ 	.short	0x0380
        /*0082*/ 	.short	0x0020


	//----- nvinfo : EIATTR_SW_WAR
	.align		4
.L_186:
        /*0084*/ 	.byte	0x04, 0x36
        /*0086*/ 	.short	(.L_188 - .L_187)
.L_187:
        /*0088*/ 	.word	0x00000008
.L_188:


//--------------------- .nv.callgraph             --------------------------
	.section	.nv.callgraph,"",@"SHT_CUDA_CALLGRAPH"
	.align	4
	.sectionentsize	8
	.align		4
        /*0000*/ 	.word	0x00000000
	.align		4
        /*0004*/ 	.word	0xffffffff
	.align		4
        /*0008*/ 	.word	0x00000000
	.align		4
        /*000c*/ 	.word	0xfffffffe
	.align		4
        /*0010*/ 	.word	0x00000000
	.align		4
        /*0014*/ 	.word	0xfffffffd
	.align		4
        /*0018*/ 	.word	0x00000000
	.align		4
        /*001c*/ 	.word	0xfffffffc


//--------------------- .nv.constant4             --------------------------
	.section	.nv.constant4,"a",@progbits
	.align	8
	.align		8
.nv.constant4:
        /*0000*/ 	.dword	__cudart_i2opi_f


//--------------------- .text.matmul_kernel       --------------------------
	.section	.text.matmul_kernel,"ax",@progbits
	.align	128
        .global         matmul_kernel
        .type           matmul_kernel,@function
        .size           matmul_kernel,(.L_x_39 - matmul_kernel)
        .other          matmul_kernel,@"STO_CUDA_ENTRY STV_DEFAULT"
matmul_kernel:
.text.matmul_kernel:
[----:B------:R-:W-:Y:S01]  /*0000*/  LDC R1, c[0x0][0x37c] ;  /* 0x0000df00ff017b82 */ /* 0x000fe20000000800 */
[----:B------:R-:W0:Y:S07]  /*0010*/  S2R R3, SR_TID.Y ;  /* 0x0000000000037919 */ /* 0x000e2e0000002200 */
[----:B------:R-:W0:Y:S01]  /*0020*/  LDC R0, c[0x0][0x364] ;  /* 0x0000d900ff007b82 */ /* 0x000e220000000800 */
[----:B------:R-:W1:Y:S01]  /*0030*/  LDCU UR18, c[0x0][0x398] ;  /* 0x00007300ff1277ac */ /* 0x000e620008000800 */
[----:B------:R-:W-:Y:S01]  /*0040*/  BSSY.RECONVERGENT B0, `(.L_x_0) ;  /* 0x00000a7000007945 */ /* 0x000fe20003800200 */
[----:B------:R-:W2:Y:S01]  /*0050*/  S2R R2, SR_TID.X ;  /* 0x0000000000027919 */ /* 0x000ea20000002100 */
[----:B------:R-:W-:Y:S01]  /*0060*/  HFMA2 R12, -RZ, RZ, 0, 0 ;  /* 0x00000000ff0c7431 */ /* 0x000fe200000001ff */
[----:B------:R-:W3:Y:S03]  /*0070*/  LDCU.64 UR16, c[0x0][0x358] ;  /* 0x00006b00ff1077ac */ /* 0x000ee60008000a00 */
[----:B------:R-:W0:Y:S08]  /*0080*/  S2UR UR4, SR_CTAID.Y ;  /* 0x00000000000479c3 */ /* 0x000e300000002600 */
[----:B------:R-:W2:Y:S01]  /*0090*/  S2UR UR5, SR_CTAID.X ;  /* 0x00000000000579c3 */ /* 0x000ea20000002500 */
[----:B-1----:R-:W-:-:S07]  /*00a0*/  UISETP.GE.AND UP0, UPT, UR18, 0x1, UPT ;  /* 0x000000011200788c */ /* 0x002fce000bf06270 */
[----:B------:R-:W2:Y:S01]  /*00b0*/  LDC R13, c[0x0][0x360] ;  /* 0x0000d800ff0d7b82 */ /* 0x000ea20000000800 */
[----:B------:R-:W-:Y:S01]  /*00c0*/  PLOP3.LUT P0, PT, PT, PT, UP0, 0x80, 0x8 ;  /* 0x000000000008781c */ /* 0x000fe20003f0f008 */
[----:B0-----:R-:W-:Y:S02]  /*00d0*/  IMAD R0, R0, UR4, R3 ;  /* 0x0000000400007c24 */ /* 0x001fe4000f8e0203 */
[----:B--2---:R-:W-:-:S05]  /*00e0*/  IMAD R13, R13, UR5, R2 ;  /* 0x000000050d0d7c24 */ /* 0x004fca000f8e0202 */
[----:B------:R-:W-:-:S04]  /*00f0*/  VIMNMX R2, PT, PT, R0, R13, !PT ;  /* 0x0000000d00027248 */ /* 0x000fc80007fe0100 */
[----:B------:R-:W-:-:S13]  /*0100*/  ISETP.GE.OR P0, PT, R2, UR18, !P0 ;  /* 0x0000001202007c0c */ /* 0x000fda000c706670 */
[----:B---3--:R-:W-:Y:S05]  /*0110*/  @P0 BRA `(.L_x_1) ;  /* 0x0000000800640947 */ /* 0x008fea0003800000 */
[----:B------:R-:W-:Y:S02]  /*0120*/  UISETP.GE.U32.AND UP1, UPT, UR18, 0x8, UPT ;  /* 0x000000081200788c */ /* 0x000fe4000bf26070 */
[----:B------:R-:W-:Y:S01]  /*0130*/  IMAD R5, R0, UR18, RZ ;  /* 0x0000001200057c24 */ /* 0x000fe2000f8e02ff */
[----:B------:R-:W-:Y:S01]  /*0140*/  ULOP3.LUT UR19, UR18, 0x7, URZ, 0xc0, !UPT ;  /* 0x0000000712137892 */ /* 0x000fe2000f8ec0ff */
[----:B------:R-:W-:Y:S01]  /*0150*/  MOV R12, RZ ;  /* 0x000000ff000c7202 */ /* 0x000fe20000000f00 */
[----:B------:R-:W-:Y:S02]  /*0160*/  UMOV UR4, URZ ;  /* 0x000000ff00047c82 */ /* 0x000fe40008000000 */
[----:B------:R-:W-:Y:S02]  /*0170*/  UISETP.NE.AND UP0, UPT, UR19, URZ, UPT ;  /* 0x000000ff1300728c */ /* 0x000fe4000bf05270 */
[----:B------:R-:W-:Y:S09]  /*0180*/  BRA.U !UP1, `(.L_x_2) ;  /* 0x0000000509087547 */ /* 0x000ff2000b800000 */
[----:B------:R-:W0:Y:S01]  /*0190*/  LDCU.128 UR20, c[0x0][0x380] ;  /* 0x00007000ff1477ac */ /* 0x000e220008000c00 */
[----:B------:R-:W-:Y:S02]  /*01a0*/  MOV R12, RZ ;  /* 0x000000ff000c7202 */ /* 0x000fe40000000f00 */
[----:B------:R-:W-:Y:S01]  /*01b0*/  MOV R14, R13 ;  /* 0x0000000d000e7202 */ /* 0x000fe20000000f00 */
[----:B------:R-:W-:-:S04]  /*01c0*/  ULOP3.LUT UR4, UR18, 0x7ffffff8, URZ, 0xc0, !UPT ;  /* 0x7ffffff812047892 */ /* 0x000fc8000f8ec0ff */
[----:B------:R-:W-:Y:S01]  /*01d0*/  UIADD3 UR5, UPT, UPT, -UR4, URZ, URZ ;  /* 0x000000ff04057290 */ /* 0x000fe2000fffe1ff */
[----:B0-----:R-:W-:Y:S01]  /*01e0*/  MOV R2, UR20 ;  /* 0x0000001400027c02 */ /* 0x001fe20008000f00 */
[----:B------:R-:W-:Y:S01]  /*01f0*/  UIMAD.WIDE.U32 UR6, UR18, 0xc, UR22 ;  /* 0x0000000c120678a5 */ /* 0x000fe2000f8e0016 */
[----:B------:R-:W-:Y:S01]  /*0200*/  MOV R3, UR21 ;  /* 0x0000001500037c02 */ /* 0x000fe20008000f00 */
[----:B------:R-:W-:Y:S02]  /*0210*/  UIMAD.WIDE.U32 UR8, UR18, 0x10, UR22 ;  /* 0x00000010120878a5 */ /* 0x000fe4000f8e0016 */
[----:B------:R-:W-:Y:S01]  /*0220*/  UIMAD.WIDE.U32 UR10, UR18, 0x14, UR22 ;  /* 0x00000014120a78a5 */ /* 0x000fe2000f8e0016 */
[----:B------:R-:W-:Y:S01]  /*0230*/  IMAD.WIDE.U32 R2, R5, 0x4, R2 ;  /* 0x0000000405027825 */ /* 0x000fe200078e0002 */
[----:B------:R-:W-:Y:S02]  /*0240*/  UIMAD.WIDE.U32 UR12, UR18, 0x18, UR22 ;  /* 0x00000018120c78a5 */ /* 0x000fe4000f8e0016 */
[----:B------:R-:W-:Y:S01]  /*0250*/  UIMAD.WIDE.U32 UR14, UR18, 0x1c, UR22 ;  /* 0x0000001c120e78a5 */ /* 0x000fe2000f8e0016 */
[----:B------:R-:W-:-:S04]  /*0260*/  IADD3 R2, P0, PT, R2, 0x10, RZ ;  /* 0x0000001002027810 */ /* 0x000fc80007f1e0ff */
[----:B------:R-:W-:-:S09]  /*0270*/  IADD3.X R3, PT, PT, RZ, R3, RZ, P0, !PT ;  /* 0x00000003ff037210 */ /* 0x000fd200007fe4ff */
.L_x_3:
[----:B------:R-:W-:Y:S01]  /*0280*/  UIMAD.WIDE.U32 UR24, UR18, 0x4, UR22 ;  /* 0x00000004121878a5 */ /* 0x000fe2000f8e0016 */
[----:B------:R-:W-:Y:S01]  /*0290*/  IMAD.MOV.U32 R23, RZ, RZ, 0x4 ;  /* 0x00000004ff177424 */ /* 0x000fe200078e00ff */
[----:B------:R-:W-:Y:S01]  /*02a0*/  UIMAD.WIDE.U32 UR20, UR18, 0x8, UR22 ;  /* 0x00000008121478a5 */ /* 0x000fe2000f8e0016 */
[----:B------:R-:W-:Y:S01]  /*02b0*/  HFMA2 R11, -RZ, RZ, 0, 2.384185791015625e-07 ;  /* 0x00000004ff0b7431 */ /* 0x000fe200000001ff */
[----:B------:R-:W2:Y:S01]  /*02c0*/  LDG.E R21, desc[UR16][R2.64+-0x10] ;  /* 0xfffff01002157981 */ /* 0x000ea2000c1e1900 */
[----:B------:R-:W-:Y:S01]  /*02d0*/  IMAD.WIDE R22, R14, R23, UR22 ;  /* 0x000000160e167e25 */ /* 0x000fe2000f8e0217 */
[----:B------:R-:W-:Y:S02]  /*02e0*/  MOV R8, UR24 ;  /* 0x0000001800087c02 */ /* 0x000fe40008000f00 */
[----:B------:R-:W-:Y:S01]  /*02f0*/  MOV R9, UR25 ;  /* 0x0000001900097c02 */ /* 0x000fe20008000f00 */
[----:B------:R-:W3:Y:S01]  /*0300*/  LDG.E R19, desc[UR16][R2.64+-0xc] ;  /* 0xfffff41002137981 */ /* 0x000ee2000c1e1900 */
[----:B------:R-:W-:-:S02]  /*0310*/  MOV R24, UR20 ;  /* 0x0000001400187c02 */ /* 0x000fc40008000f00 */
[----:B------:R-:W-:Y:S01]  /*0320*/  MOV R25, UR21 ;  /* 0x0000001500197c02 */ /* 0x000fe20008000f00 */
[C---:B------:R-:W-:Y:S01]  /*0330*/  IMAD.WIDE R8, R14.reuse, 0x4, R8 ;  /* 0x000000040e087825 */ /* 0x040fe200078e0208 */
[----:B------:R-:W2:Y:S03]  /*0340*/  LDG.E R22, desc[UR16][R22.64] ;  /* 0x0000001016167981 */ /* 0x000ea6000c1e1900 */
[C---:B------:R-:W-:Y:S01]  /*0350*/  IMAD.WIDE R24, R14.reuse, 0x4, R24 ;  /* 0x000000040e187825 */ /* 0x040fe200078e0218 */
[----:B------:R0:W3:Y:S03]  /*0360*/  LDG.E R20, desc[UR16][R8.64] ;  /* 0x0000001008147981 */ /* 0x0000e6000c1e1900 */
[----:B------:R-:W-:Y:S01]  /*0370*/  IMAD.MOV.U32 R5, RZ, RZ, 0x4 ;  /* 0x00000004ff057424 */ /* 0x000fe200078e00ff */
[----:B------:R-:W4:Y:S01]  /*0380*/  LDG.E R18, desc[UR16][R24.64] ;  /* 0x0000001018127981 */ /* 0x000f22000c1e1900 */
[----:B------:R-:W-:Y:S01]  /*0390*/  IMAD.WIDE R10, R14, R11, UR6 ;  /* 0x000000060e0a7e25 */ /* 0x000fe2000f8e020b */
[----:B------:R-:W-:-:S02]  /*03a0*/  MOV R7, 0x4 ;  /* 0x0000000400077802 */ /* 0x000fc40000000f00 */
[----:B------:R-:W4:Y:S01]  /*03b0*/  LDG.E R17, desc[UR16][R2.64+-0x8] ;  /* 0xfffff81002117981 */ /* 0x000f22000c1e1900 */
[----:B0-----:R-:W-:Y:S02]  /*03c0*/  HFMA2 R9, -RZ, RZ, 0, 2.384185791015625e-07 ;  /* 0x00000004ff097431 */ /* 0x001fe400000001ff */
[C---:B------:R-:W-:Y:S01]  /*03d0*/  IMAD.WIDE R4, R14.reuse, R5, UR8 ;  /* 0x000000080e047e25 */ /* 0x040fe2000f8e0205 */
[----:B------:R0:W5:Y:S04]  /*03e0*/  LDG.E R16, desc[UR16][R10.64] ;  /* 0x000000100a107981 */ /* 0x000168000c1e1900 */
[----:B------:R-:W5:Y:S01]  /*03f0*/  LDG.E R15, desc[UR16][R2.64+-0x4] ;  /* 0xfffffc10020f7981 */ /* 0x000f62000c1e1900 */
[----:B------:R-:W-:Y:S01]  /*0400*/  IMAD.WIDE R6, R14, R7, UR10 ;  /* 0x0000000a0e067e25 */ /* 0x000fe2000f8e0207 */
[----:B------:R-:W-:-:S02]  /*0410*/  MOV R27, 0x4 ;  /* 0x00000004001b7802 */ /* 0x000fc40000000f00 */
[----:B------:R1:W5:Y:S01]  /*0420*/  LDG.E R4, desc[UR16][R4.64] ;  /* 0x0000001004047981 */ /* 0x000362000c1e1900 */
[----:B------:R-:W-:-:S03]  /*0430*/  IMAD.WIDE R8, R14, R9, UR12 ;  /* 0x0000000c0e087e25 */ /* 0x000fc6000f8e0209 */
[----:B------:R-:W5:Y:S01]  /*0440*/  LDG.E R23, desc[UR16][R2.64] ;  /* 0x0000001002177981 */ /* 0x000f62000c1e1900 */
[----:B0-----:R-:W-:-:S03]  /*0450*/  IMAD.WIDE R10, R14, R27, UR14 ;  /* 0x0000000e0e0a7e25 */ /* 0x001fc6000f8e021b */
[----:B------:R-:W5:Y:S04]  /*0460*/  LDG.E R7, desc[UR16][R6.64] ;  /* 0x0000001006077981 */ /* 0x000f68000c1e1900 */
[----:B------:R-:W5:Y:S04]  /*0470*/  LDG.E R24, desc[UR16][R2.64+0x4] ;  /* 0x0000041002187981 */ /* 0x000f68000c1e1900 */
[----:B------:R-:W5:Y:S04]  /*0480*/  LDG.E R8, desc[UR16][R8.64] ;  /* 0x0000001008087981 */ /* 0x000f68000c1e1900 */
[----:B------:R-:W5:Y:S04]  /*0490*/  LDG.E R25, desc[UR16][R2.64+0x8] ;  /* 0x0000081002197981 */ /* 0x000f68000c1e1900 */
[----:B------:R-:W5:Y:S04]  /*04a0*/  LDG.E R10, desc[UR16][R10.64] ;  /* 0x000000100a0a7981 */ /* 0x000f68000c1e1900 */
[----:B------:R0:W5:Y:S01]  /*04b0*/  LDG.E R27, desc[UR16][R2.64+0xc] ;  /* 0x00000c10021b7981 */ /* 0x000162000c1e1900 */
[----:B------:R-:W-:-:S04]  /*04c0*/  UIADD3 UR5, UPT, UPT, UR5, 0x8, URZ ;  /* 0x0000000805057890 */ /* 0x000fc8000fffe0ff */
[----:B------:R-:W-:Y:S01]  /*04d0*/  UISETP.NE.AND UP1, UPT, UR5, URZ, UPT ;  /* 0x000000ff0500728c */ /* 0x000fe2000bf25270 */
[----:B-1----:R-:W-:Y:S02]  /*04e0*/  MOV R5, UR18 ;  /* 0x0000001200057c02 */ /* 0x002fe40008000f00 */
[----:B0-----:R-:W-:-:S03]  /*04f0*/  IADD3 R2, P0, PT, R2, 0x20, RZ ;  /* 0x0000002002027810 */ /* 0x001fc60007f1e0ff */
[----:B------:R-:W-:Y:S01]  /*0500*/  IMAD R14, R5, 0x8, R14 ;  /* 0x00000008050e7824 */ /* 0x000fe200078e020e */
[----:B------:R-:W-:Y:S01]  /*0510*/  IADD3.X R3, PT, PT, RZ, R3, RZ, P0, !PT ;  /* 0x00000003ff037210 */ /* 0x000fe200007fe4ff */
[----:B--2---:R-:W-:-:S04]  /*0520*/  FFMA R22, R21, R22, R12 ;  /* 0x0000001615167223 */ /* 0x004fc8000000000c */
[----:B---3--:R-:W-:-:S04]  /*0530*/  FFMA R20, R19, R20, R22 ;  /* 0x0000001413147223 */ /* 0x008fc80000000016 */
[----:B----4-:R-:W-:-:S04]  /*0540*/  FFMA R18, R17, R18, R20 ;  /* 0x0000001211127223 */ /* 0x010fc80000000014 */
[----:B-----5:R-:W-:-:S04]  /*0550*/  FFMA R16, R15, R16, R18 ;  /* 0x000000100f107223 */ /* 0x020fc80000000012 */
[----:B------:R-:W-:-:S04]  /*0560*/  FFMA R23, R23, R4, R16 ;  /* 0x0000000417177223 */ /* 0x000fc80000000010 */
[----:B------:R-:W-:-:S04]  /*0570*/  FFMA R24, R24, R7, R23 ;  /* 0x0000000718187223 */ /* 0x000fc80000000017 */
[----:B------:R-:W-:-:S04]  /*0580*/  FFMA R8, R25, R8, R24 ;  /* 0x0000000819087223 */ /* 0x000fc80000000018 */
[----:B------:R-:W-:Y:S01]  /*0590*/  FFMA R12, R27, R10, R8 ;  /* 0x0000000a1b0c7223 */ /* 0x000fe20000000008 */
[----:B------:R-:W-:Y:S06]  /*05a0*/  BRA.U UP1, `(.L_x_3) ;  /* 0xfffffffd01347547 */ /* 0x000fec000b83ffff */
.L_x_2:
[----:B------:R-:W-:Y:S05]  /*05b0*/  BRA.U !UP0, `(.L_x_1) ;  /* 0x00000005083c7547 */ /* 0x000fea000b800000 */
[----:B------:R-:W-:Y:S01]  /*05c0*/  UISETP.GE.U32.AND UP0, UPT, UR19, 0x4, UPT ;  /* 0x000000041300788c */ /* 0x000fe2000bf06070 */
[----:B------:R-:W-:Y:S01]  /*05d0*/  IMAD R2, R0, UR18, RZ ;  /* 0x0000001200027c24 */ /* 0x000fe2000f8e02ff */
[----:B------:R-:W-:-:S04]  /*05e0*/  ULOP3.LUT UR5, UR18, 0x3, URZ, 0xc0, !UPT ;  /* 0x0000000312057892 */ /* 0x000fc8000f8ec0ff */
[----:B------:R-:W-:-:S03]  /*05f0*/  UISETP.NE.AND UP1, UPT, UR5, URZ, UPT ;  /* 0x000000ff0500728c */ /* 0x000fc6000bf25270 */
[----:B------:R-:W-:Y:S08]  /*0600*/  BRA.U !UP0, `(.L_x_4) ;  /* 0x00000001087c7547 */ /* 0x000ff0000b800000 */
[----:B------:R-:W0:Y:S01]  /*0610*/  LDC.64 R6, c[0x0][0x388] ;  /* 0x0000e200ff067b82 */ /* 0x000e220000000a00 */
[----:B------:R-:W1:Y:S01]  /*0620*/  LDCU.64 UR6, c[0x0][0x380] ;  /* 0x00007000ff0677ac */ /* 0x000e620008000a00 */
[----:B------:R-:W-:Y:S02]  /*0630*/  MOV R4, UR4 ;  /* 0x0000000400047c02 */ /* 0x000fe40008000f00 */
[----:B------:R-:W-:Y:S02]  /*0640*/  IADD3 R3, PT, PT, R2, UR4, RZ ;  /* 0x0000000402037c10 */ /* 0x000fe4000fffe0ff */
[----:B------:R-:W-:Y:S01]  /*0650*/  MOV R11, UR18 ;  /* 0x00000012000b7c02 */ /* 0x000fe20008000f00 */
[----:B------:R-:W-:Y:S01]  /*0660*/  IMAD R5, R4, UR18, R13 ;  /* 0x0000001204057c24 */ /* 0x000fe2000f8e020d */
[----:B------:R-:W2:Y:S01]  /*0670*/  LDC.64 R8, c[0x0][0x380] ;  /* 0x0000e000ff087b82 */ /* 0x000ea20000000a00 */
[----:B------:R-:W-:Y:S02]  /*0680*/  IADD3 R14, P0, PT, R2, UR4, RZ ;  /* 0x00000004020e7c10 */ /* 0x000fe4000ff1e0ff */
[----:B------:R-:W-:Y:S01]  /*0690*/  MOV R15, UR18 ;  /* 0x00000012000f7c02 */ /* 0x000fe20008000f00 */
[----:B0-----:R-:W-:-:S04]  /*06a0*/  IMAD.WIDE R6, R5, 0x4, R6 ;  /* 0x0000000405067825 */ /* 0x001fc800078e0206 */
[----:B------:R-:W-:Y:S01]  /*06b0*/  IMAD.WIDE.U32 R10, R11, 0x4, R6 ;  /* 0x000000040b0a7825 */ /* 0x000fe200078e0006 */
[----:B------:R-:W-:Y:S01]  /*06c0*/  MOV R17, UR18 ;  /* 0x0000001200117c02 */ /* 0x000fe20008000f00 */
[----:B------:R-:W3:Y:S02]  /*06d0*/  LDG.E R6, desc[UR16][R6.64] ;  /* 0x0000001006067981 */ /* 0x000ee4000c1e1900 */
[----:B--2---:R-:W-:Y:S01]  /*06e0*/  IMAD.WIDE.U32 R8, R3, 0x4, R8 ;  /* 0x0000000403087825 */ /* 0x004fe200078e0008 */
[----:B------:R-:W-:Y:S02]  /*06f0*/  IADD3.X R3, PT, PT, RZ, RZ, RZ, P0, !PT ;  /* 0x000000ffff037210 */ /* 0x000fe400007fe4ff */
[----:B-1----:R-:W-:-:S03]  /*0700*/  LEA R4, P0, R14, UR6, 0x2 ;  /* 0x000000060e047c11 */ /* 0x002fc6000f8010ff */
[----:B------:R-:W3:Y:S01]  /*0710*/  LDG.E R9, desc[UR16][R8.64] ;  /* 0x0000001008097981 */ /* 0x000ee2000c1e1900 */
[----:B------:R-:W-:Y:S01]  /*0720*/  LEA.HI.X R5, R14, UR7, R3, 0x2, P0 ;  /* 0x000000070e057c11 */ /* 0x000fe200080f1403 */
[----:B------:R-:W-:Y:S02]  /*0730*/  IMAD.WIDE.U32 R14, R15, 0x4, R10 ;  /* 0x000000040f0e7825 */ /* 0x000fe400078e000a */
[----:B------:R-:W2:Y:S04]  /*0740*/  LDG.E R3, desc[UR16][R10.64] ;  /* 0x000000100a037981 */ /* 0x000ea8000c1e1900 */
[----:B------:R-:W2:Y:S01]  /*0750*/  LDG.E R18, desc[UR16][R4.64+0x4] ;  /* 0x0000041004127981 */ /* 0x000ea2000c1e1900 */
[----:B------:R-:W-:-:S03]  /*0760*/  IMAD.WIDE.U32 R16, R17, 0x4, R14 ;  /* 0x0000000411107825 */ /* 0x000fc600078e000e */
[----:B------:R-:W4:Y:S04]  /*0770*/  LDG.E R19, desc[UR16][R14.64] ;  /* 0x000000100e137981 */ /* 0x000f28000c1e1900 */
[----:B------:R-:W4:Y:S04]  /*0780*/  LDG.E R20, desc[UR16][R4.64+0x8] ;  /* 0x0000081004147981 */ /* 0x000f28000c1e1900 */
[----:B------:R-:W5:Y:S04]  /*0790*/  LDG.E R22, desc[UR16][R4.64+0xc] ;  /* 0x00000c1004167981 */ /* 0x000f68000c1e1900 */
[----:B------:R-:W5:Y:S01]  /*07a0*/  LDG.E R16, desc[UR16][R16.64] ;  /* 0x0000001010107981 */ /* 0x000f62000c1e1900 */
[----:B------:R-:W-:Y:S01]  /*07b0*/  UIADD3 UR4, UPT, UPT, UR4, 0x4, URZ ;  /* 0x0000000404047890 */ /* 0x000fe2000fffe0ff */
[----:B---3--:R-:W-:-:S04]  /*07c0*/  FFMA R9, R9, R6, R12 ;  /* 0x0000000609097223 */ /* 0x008fc8000000000c */
[----:B--2---:R-:W-:-:S04]  /*07d0*/  FFMA R3, R18, R3, R9 ;  /* 0x0000000312037223 */ /* 0x004fc80000000009 */
[----:B----4-:R-:W-:-:S04]  /*07e0*/  FFMA R3, R20, R19, R3 ;  /* 0x0000001314037223 */ /* 0x010fc80000000003 */
[----:B-----5:R-:W-:-:S07]  /*07f0*/  FFMA R12, R22, R16, R3 ;  /* 0x00000010160c7223 */ /* 0x020fce0000000003 */
.L_x_4:
[----:B------:R-:W-:Y:S05]  /*0800*/  BRA.U !UP1, `(.L_x_1) ;  /* 0x0000000109a87547 */ /* 0x000fea000b800000 */
[----:B------:R-:W-:Y:S01]  /*0810*/  UISETP.NE.AND UP0, UPT, UR5, 0x1, UPT ;  /* 0x000000010500788c */ /* 0x000fe2000bf05270 */
[----:B------:R-:W-:Y:S01]  /*0820*/  MOV R4, UR4 ;  /* 0x0000000400047c02 */ /* 0x000fe20008000f00 */
[----:B------:R-:W-:Y:S02]  /*0830*/  ULOP3.LUT UR5, UR18, 0x1, URZ, 0xc0, !UPT ;  /* 0x0000000112057892 */ /* 0x000fe4000f8ec0ff */
[----:B------:R-:W-:Y:S02]  /*0840*/  IMAD.U32 R17, RZ, RZ, UR18 ;  /* 0x00000012ff117e24 */ /* 0x000fe4000f8e00ff */
[----:B------:R-:W-:Y:S01]  /*0850*/  UISETP.NE.U32.AND UP1, UPT, UR5, 0x1, UPT ;  /* 0x000000010500788c */ /* 0x000fe2000bf25070 */
[----:B------:R-:W-:-:S04]  /*0860*/  PLOP3.LUT P1, PT, PT, PT, UP0, 0x80, 0x8 ;  /* 0x000000000008781c */ /* 0x000fc80003f2f008 */
[----:B------:R-:W0:Y:S01]  /*0870*/  @UP0 LDCU.128 UR8, c[0x0][0x380] ;  /* 0x00007000ff0807ac */ /* 0x000e220008000c00 */
[----:B------:R-:W-:Y:S01]  /*0880*/  PLOP3.LUT P0, PT, PT, PT, UP1, 0x80, 0x8 ;  /* 0x000000000008781c */ /* 0x000fe20003f0f018 */
[----:B------:R-:W1:Y:S04]  /*0890*/  @UP0 LDCU.64 UR6, c[0x0][0x380] ;  /* 0x00007000ff0607ac */ /* 0x000e680008000a00 */
[----:B------:R-:W2:Y:S03]  /*08a0*/  @!UP1 LDCU.128 UR12, c[0x0][0x380] ;  /* 0x00007000ff0c97ac */ /* 0x000ea60008000c00 */
[C---:B------:R-:W-:Y:S01]  /*08b0*/  @P1 VIADD R3, R2.reuse, UR4 ;  /* 0x0000000402031c36 */ /* 0x040fe20008000000 */
[----:B------:R-:W-:Y:S01]  /*08c0*/  @P1 IADD3 R5, P2, PT, R2, UR4, RZ ;  /* 0x0000000402051c10 */ /* 0x000fe2000ff5e0ff */
[----:B------:R-:W-:-:S03]  /*08d0*/  @UP0 UIADD3 UR4, UPT, UPT, UR4, 0x2, URZ ;  /* 0x0000000204040890 */ /* 0x000fc6000fffe0ff */
[----:B------:R-:W-:Y:S02]  /*08e0*/  @P1 IADD3.X R8, PT, PT, RZ, RZ, RZ, P2, !PT ;  /* 0x000000ffff081210 */ /* 0x000fe400017fe4ff */
[----:B0-----:R-:W-:Y:S02]  /*08f0*/  MOV R14, UR8 ;  /* 0x00000008000e7c02 */ /* 0x001fe40008000f00 */
[----:B------:R-:W-:Y:S02]  /*0900*/  MOV R15, UR9 ;  /* 0x00000009000f7c02 */ /* 0x000fe40008000f00 */
[----:B------:R-:W-:Y:S02]  /*0910*/  MOV R6, UR10 ;  /* 0x0000000a00067c02 */ /* 0x000fe40008000f00 */
[----:B------:R-:W-:Y:S01]  /*0920*/  MOV R7, UR11 ;  /* 0x0000000b00077c02 */ /* 0x000fe20008000f00 */
[----:B------:R-:W-:-:S04]  /*0930*/  @P1 IMAD.WIDE.U32 R14, R3, 0x4, R14 ;  /* 0x00000004030e1825 */ /* 0x000fc800078e000e */
[----:B------:R-:W-:Y:S01]  /*0940*/  @P1 IMAD R3, R4, UR18, R13 ;  /* 0x0000001204031c24 */ /* 0x000fe2000f8e020d */
[----:B-1----:R-:W-:Y:S02]  /*0950*/  @P1 LEA R4, P2, R5, UR6, 0x2 ;  /* 0x0000000605041c11 */ /* 0x002fe4000f8410ff */
[----:B------:R-:W-:Y:S01]  /*0960*/  MOV R18, UR4 ;  /* 0x0000000400127c02 */ /* 0x000fe20008000f00 */
[----:B------:R-:W-:Y:S01]  /*0970*/  @P1 IMAD.WIDE R6, R3, 0x4, R6 ;  /* 0x0000000403061825 */ /* 0x000fe200078e0206 */
[----:B------:R-:W-:Y:S01]  /*0980*/  @P1 LEA.HI.X R5, R5, UR7, R8, 0x2, P2 ;  /* 0x0000000705051c11 */ /* 0x000fe200090f1408 */
[----:B------:R-:W3:Y:S01]  /*0990*/  @P1 LDG.E R3, desc[UR16][R14.64] ;  /* 0x000000100e031981 */ /* 0x000ee2000c1e1900 */
[----:B--2---:R-:W-:Y:S01]  /*09a0*/  MOV R8, UR12 ;  /* 0x0000000c00087c02 */ /* 0x004fe20008000f00 */
[----:B------:R-:W-:Y:S01]  /*09b0*/  @!P0 IMAD R21, R18, UR18, R13 ;  /* 0x0000001212158c24 */ /* 0x000fe2000f8e020d */
[----:B------:R-:W-:Y:S01]  /*09c0*/  MOV R9, UR13 ;  /* 0x0000000d00097c02 */ /* 0x000fe20008000f00 */
[----:B------:R-:W-:Y:S01]  /*09d0*/  @P1 IMAD.WIDE.U32 R16, R17, 0x4, R6 ;  /* 0x0000000411101825 */ /* 0x000fe200078e0006 */
[----:B------:R-:W-:Y:S01]  /*09e0*/  @!P0 IADD3 R19, PT, PT, R2, UR4, RZ ;  /* 0x0000000402138c10 */ /* 0x000fe2000fffe0ff */
[----:B------:R-:W3:Y:S01]  /*09f0*/  @P1 LDG.E R6, desc[UR16][R6.64] ;  /* 0x0000001006061981 */ /* 0x000ee2000c1e1900 */
[----:B------:R-:W-:-:S02]  /*0a00*/  MOV R10, UR14 ;  /* 0x0000000e000a7c02 */ /* 0x000fc40008000f00 */
[----:B------:R-:W-:Y:S01]  /*0a10*/  MOV R11, UR15 ;  /* 0x0000000f000b7c02 */ /* 0x000fe20008000f00 */
[----:B------:R-:W-:Y:S01]  /*0a20*/  @!P0 IMAD.WIDE.U32 R8, R19, 0x4, R8 ;  /* 0x0000000413088825 */ /* 0x000fe200078e0008 */
[----:B------:R-:W2:Y:S03]  /*0a30*/  @P1 LDG.E R16, desc[UR16][R16.64] ;  /* 0x0000001010101981 */ /* 0x000ea6000c1e1900 */
[----:B------:R-:W-:Y:S01]  /*0a40*/  @!P0 IMAD.WIDE R10, R21, 0x4, R10 ;  /* 0x00000004150a8825 */ /* 0x000fe200078e020a */
[----:B------:R-:W2:Y:S04]  /*0a50*/  @P1 LDG.E R4, desc[UR16][R4.64+0x4] ;  /* 0x0000041004041981 */ /* 0x000ea8000c1e1900 */
[----:B------:R-:W4:Y:S04]  /*0a60*/  @!P0 LDG.E R9, desc[UR16][R8.64] ;  /* 0x0000001008098981 */ /* 0x000f28000c1e1900 */
[----:B------:R-:W4:Y:S01]  /*0a70*/  @!P0 LDG.E R10, desc[UR16][R10.64] ;  /* 0x000000100a0a8981 */ /* 0x000f22000c1e1900 */
[----:B---3--:R-:W-:-:S04]  /*0a80*/  @P1 FFMA R3, R3, R6, R12 ;  /* 0x0000000603031223 */ /* 0x008fc8000000000c */
[----:B--2---:R-:W-:-:S04]  /*0a90*/  @P1 FFMA R12, R4, R16, R3 ;  /* 0x00000010040c1223 */ /* 0x004fc80000000003 */
[----:B----4-:R-:W-:-:S07]  /*0aa0*/  @!P0 FFMA R12, R9, R10, R12 ;  /* 0x0000000a090c8223 */ /* 0x010fce000000000c */
.L_x_1:
[----:B------:R-:W-:Y:S05]  /*0ab0*/  BSYNC.RECONVERGENT B0 ;  /* 0x0000000000007941 */ /* 0x000fea0003800200 */
.L_x_0:
[----:B------:R-:W0:Y:S01]  /*0ac0*/  LDC.64 R2, c[0x0][0x390] ;  /* 0x0000e400ff027b82 */ /* 0x000e220000000a00 */
[----:B------:R-:W-:-:S04]  /*0ad0*/  IMAD R13, R0, UR18, R13 ;  /* 0x00000012000d7c24 */ /* 0x000fc8000f8e020d */
[----:B0-----:R-:W-:-:S05]  /*0ae0*/  IMAD.WIDE R2, R13, 0x4, R2 ;  /* 0x000000040d027825 */ /* 0x001fca00078e0202 */
[----:B------:R-:W-:Y:S01]  /*0af0*/  STG.E desc[UR16][R2.64], R12 ;  /* 0x0000000c02007986 */ /* 0x000fe2000c101910 */
[----:B------:R-:W-:Y:S05]  /*0b00*/  EXIT ;  /* 0x000000000000794d */ /* 0x000fea0003800000 */
.L_x_5:
[----:B------:R-:W-:-:S00]  /*0b10*/  BRA `(.L_x_5) ;  /* 0xfffffffc00fc7947 */ /* 0x000fc0000383ffff */
[----:B------:R-:W-:-:S00]  /*0b20*/  NOP ;  /* 0x0000000000007918 */ /* 0x000fc00000000000 */
        /* <DEDUP_REMOVED lines=13> */
.L_x_39:


//--------------------- .text.cos_kernel          --------------------------
	.section	.text.cos_kernel,"ax",@progbits
	.align	128
        .global         cos_kernel
        .type           cos_kernel,@function
        .size           cos_kernel,(.L_x_40 - cos_kernel)
        .other          cos_kernel,@"STO_CUDA_ENTRY STV_DEFAULT"
cos_kernel:
.text.cos_kernel:
[----:B------:R-:W-:Y:S01]  /*0000*/  LDC R1, c[0x0][0x37c] ;  /* 0x0000df00ff017b82 */ /* 0x000fe20000000800 */
[----:B------:R-:W0:Y:S07]  /*0010*/  S2R R3, SR_TID.X ;  /* 0x0000000000037919 */ /* 0x000e2e0000002100 */
[----:B------:R-:W0:Y:S01]  /*0020*/  S2UR UR6, SR_CTAID.X ;  /* 0x00000000000679c3 */ /* 0x000e220000002500 */
[----:B------:R-:W1:Y:S01]  /*0030*/  LDCU.64 UR4, c[0x0][0x390] ;  /* 0x00007200ff0477ac */ /* 0x000e620008000a00 */
[----:B------:R-:W2:Y:S06]  /*0040*/  S2R R5, SR_TID.Y ;  /* 0x0000000000057919 */ /* 0x000eac0000002200 */
[----:B------:R-:W0:Y:S08]  /*0050*/  LDC R2, c[0x0][0x360] ;  /* 0x0000d800ff027b82 */ /* 0x000e300000000800 */
[----:B------:R-:W2:Y:S01]  /*0060*/  S2UR UR7, SR_CTAID.Y ;  /* 0x00000000000779c3 */ /* 0x000ea20000002600 */
[----:B-1----:R-:W-:-:S07]  /*0070*/  UIMAD UR4, UR5, UR4, URZ ;  /* 0x00000004050472a4 */ /* 0x002fce000f8e02ff */
[----:B------:R-:W2:Y:S01]  /*0080*/  LDC R0, c[0x0][0x364] ;  /* 0x0000d900ff007b82 */ /* 0x000ea20000000800 */
[----:B0-----:R-:W-:Y:S02]  /*0090*/  IMAD R2, R2, UR6, R3 ;  /* 0x0000000602027c24 */ /* 0x001fe4000f8e0203 */
[----:B--2---:R-:W-:-:S04]  /*00a0*/  IMAD R3, R0, UR7, R5 ;  /* 0x0000000700037c24 */ /* 0x004fc8000f8e0205 */
[----:B------:R-:W-:-:S05]  /*00b0*/  IMAD R2, R3, UR5, R2 ;  /* 0x0000000503027c24 */ /* 0x000fca000f8e0202 */
[----:B------:R-:W-:-:S13]  /*00c0*/  ISETP.GE.AND P0, PT, R2, UR4, PT ;  /* 0x0000000402007c0c */ /* 0x000fda000bf06270 */
[----:B------:R-:W-:Y:S05]  /*00d0*/  @P0 EXIT ;  /* 0x000000000000094d */ /* 0x000fea0003800000 */
[----:B------:R-:W0:Y:S01]  /*00e0*/  LDC.64 R4, c[0x0][0x388] ;  /* 0x0000e200ff047b82 */ /* 0x000e220000000a00 */
[----:B------:R-:W1:Y:S01]  /*00f0*/  LDCU.64 UR6, c[0x0][0x358] ;  /* 0x00006b00ff0677ac */ /* 0x000e620008000a00 */
[----:B0-----:R-:W-:-:S05]  /*0100*/  IMAD.WIDE R4, R2, 0x4, R4 ;  /* 0x0000000402047825 */ /* 0x001fca00078e0204 */
[----:B-1----:R-:W2:Y:S01]  /*0110*/  LDG.E R0, desc[UR6][R4.64] ;  /* 0x0000000604007981 */ /* 0x002ea2000c1e1900 */
[----:B------:R-:W-:Y:S01]  /*0120*/  BSSY.RECONVERGENT B0, `(.L_x_6) ;  /* 0x0000069000007945 */ /* 0x000fe20003800200 */
[C---:B--2---:R-:W-:Y:S01]  /*0130*/  FMUL R3, R0.reuse, 0.63661974668502807617 ;  /* 0x3f22f98300037820 */ /* 0x044fe20000400000 */
[----:B------:R-:W-:-:S05]  /*0140*/  FSETP.GE.AND P0, PT, |R0|, 105615, PT ;  /* 0x47ce47800000780b */ /* 0x000fca0003f06200 */
[----:B------:R-:W0:Y:S02]  /*0150*/  F2I.NTZ R3, R3 ;  /* 0x0000000300037305 */ /* 0x000e240000203100 */
[----:B0-----:R-:W-:-:S05]  /*0160*/  I2FP.F32.S32 R7, R3 ;  /* 0x0000000300077245 */ /* 0x001fca0000201400 */
[----:B------:R-:W-:-:S04]  /*0170*/  FFMA R6, R7, -1.5707962512969970703, R0 ;  /* 0xbfc90fda07067823 */ /* 0x000fc80000000000 */
[----:B------:R-:W-:-:S04]  /*0180*/  FFMA R6, R7, -7.5497894158615963534e-08, R6 ;  /* 0xb3a2216807067823 */ /* 0x000fc80000000006 */
[----:B------:R-:W-:Y:S01]  /*0190*/  FFMA R6, R7, -5.3903029534742383927e-15, R6 ;  /* 0xa7c234c507067823 */ /* 0x000fe20000000006 */
[----:B------:R-:W-:Y:S06]  /*01a0*/  @!P0 BRA `(.L_x_7) ;  /* 0x0000000400808947 */ /* 0x000fec0003800000 */
[----:B------:R-:W-:-:S13]  /*01b0*/  FSETP.NEU.AND P0, PT, |R0|, +INF , PT ;  /* 0x7f8000000000780b */ /* 0x000fda0003f0d200 */
[----:B------:R-:W-:Y:S01]  /*01c0*/  @!P0 FMUL R6, RZ, R0 ;  /* 0x00000000ff068220 */ /* 0x000fe20000400000 */
[----:B------:R-:W-:Y:S01]  /*01d0*/  @!P0 IMAD.MOV.U32 R3, RZ, RZ, RZ ;  /* 0x000000ffff038224 */ /* 0x000fe200078e00ff */
[----:B------:R-:W-:Y:S06]  /*01e0*/  @!P0 BRA `(.L_x_7) ;  /* 0x0000000400708947 */ /* 0x000fec0003800000 */
[----:B------:R-:W-:Y:S01]  /*01f0*/  IMAD.SHL.U32 R3, R0, 0x100, RZ ;  /* 0x0000010000037824 */ /* 0x000fe200078e00ff */
[----:B------:R-:W0:Y:S01]  /*0200*/  LDCU.64 UR8, c[0x4][URZ] ;  /* 0x01000000ff0877ac */ /* 0x000e220008000a00 */
[----:B------:R-:W-:Y:S02]  /*0210*/  IMAD.MOV.U32 R11, RZ, RZ, RZ ;  /* 0x000000ffff0b7224 */ /* 0x000fe400078e00ff */
[----:B------:R-:W-:Y:S01]  /*0220*/  IMAD.MOV.U32 R8, RZ, RZ, RZ ;  /* 0x000000ffff087224 */ /* 0x000fe200078e00ff */
[----:B------:R-:W-:Y:S01]  /*0230*/  LOP3.LUT R3, R3, 0x80000000, RZ, 0xfc, !PT ;  /* 0x8000000003037812 */ /* 0x000fe200078efcff */
[----:B------:R-:W-:Y:S01]  /*0240*/  UMOV UR5, URZ ;  /* 0x000000ff00057c82 */ /* 0x000fe20008000000 */
[----:B------:R-:W-:-:S05]  /*0250*/  UMOV UR4, URZ ;  /* 0x000000ff00047c82 */ /* 0x000fca0008000000 */
.L_x_8:
[----:B0-----:R-:W-:Y:S01]  /*0260*/  MOV R6, UR8 ;  /* 0x0000000800067c02 */ /* 0x001fe20008000f00 */
[----:B------:R-:W-:-:S05]  /*0270*/  IMAD.U32 R7, RZ, RZ, UR9 ;  /* 0x00000009ff077e24 */ /* 0x000fca000f8e00ff */
[----:B------:R-:W2:Y:S01]  /*0280*/  LDG.E.CONSTANT R4, desc[UR6][R6.64] ;  /* 0x0000000606047981 */ /* 0x000ea2000c1e9900 */
[----:B------:R-:W-:Y:S01]  /*0290*/  UIADD3 UR4, UPT, UPT, UR4, 0x1, URZ ;  /* 0x0000000104047890 */ /* 0x000fe2000fffe0ff */
[C---:B------:R-:W-:Y:S01]  /*02a0*/  ISETP.EQ.AND P0, PT, R8.reuse, RZ, PT ;  /* 0x000000ff0800720c */ /* 0x040fe20003f02270 */
[----:B------:R-:W-:Y:S01]  /*02b0*/  UIADD3 UR8, UP1, UPT, UR8, 0x4, URZ ;  /* 0x0000000408087890 */ /* 0x000fe2000ff3e0ff */
[C---:B------:R-:W-:Y:S01]  /*02c0*/  ISETP.EQ.AND P1, PT, R8.reuse, 0x4, PT ;  /* 0x000000040800780c */ /* 0x040fe20003f22270 */
[----:B------:R-:W-:Y:S01]  /*02d0*/  UISETP.NE.AND UP0, UPT, UR4, 0x6, UPT ;  /* 0x000000060400788c */ /* 0x000fe2000bf05270 */
[C---:B------:R-:W-:Y:S01]  /*02e0*/  ISETP.EQ.AND P2, PT, R8.reuse, 0x8, PT ;  /* 0x000000080800780c */ /* 0x040fe20003f42270 */
[----:B------:R-:W-:Y:S01]  /*02f0*/  UIADD3.X UR9, UPT, UPT, URZ, UR9, URZ, UP1, !UPT ;  /* 0x00000009ff097290 */ /* 0x000fe20008ffe4ff */
[C---:B------:R-:W-:Y:S02]  /*0300*/  ISETP.EQ.AND P3, PT, R8.reuse, 0xc, PT ;  /* 0x0000000c0800780c */ /* 0x040fe40003f62270 */
[----:B------:R-:W-:-:S02]  /*0310*/  ISETP.EQ.AND P4, PT, R8, 0x10, PT ;  /* 0x000000100800780c */ /* 0x000fc40003f82270 */
[C---:B------:R-:W-:Y:S01]  /*0320*/  ISETP.EQ.AND P5, PT, R8.reuse, 0x14, PT ;  /* 0x000000140800780c */ /* 0x040fe20003fa2270 */
[----:B------:R-:W-:Y:S02]  /*0330*/  VIADD R8, R8, 0x4 ;  /* 0x0000000408087836 */ /* 0x000fe40000000000 */
[----:B--2---:R-:W-:-:S03]  /*0340*/  IMAD.WIDE.U32 R4, R4, R3, RZ ;  /* 0x0000000304047225 */ /* 0x004fc600078e00ff */
[----:B------:R-:W-:-:S04]  /*0350*/  IADD3 R4, P6, PT, R4, R11, RZ ;  /* 0x0000000b04047210 */ /* 0x000fc80007fde0ff */
[----:B------:R-:W-:Y:S01]  /*0360*/  IADD3.X R11, PT, PT, R5, UR5, RZ, P6, !PT ;  /* 0x00000005050b7c10 */ /* 0x000fe2000b7fe4ff */
[--C-:B------:R-:W-:Y:S01]  /*0370*/  @P0 IMAD.MOV.U32 R9, RZ, RZ, R4.reuse ;  /* 0x000000ffff090224 */ /* 0x100fe200078e0004 */
[----:B------:R-:W-:Y:S01]  /*0380*/  @P3 MOV R13, R4 ;  /* 0x00000004000d3202 */ /* 0x000fe20000000f00 */
[--C-:B------:R-:W-:Y:S02]  /*0390*/  @P1 IMAD.MOV.U32 R10, RZ, RZ, R4.reuse ;  /* 0x000000ffff0a1224 */ /* 0x100fe400078e0004 */
[--C-:B------:R-:W-:Y:S02]  /*03a0*/  @P2 IMAD.MOV.U32 R12, RZ, RZ, R4.reuse ;  /* 0x000000ffff0c2224 */ /* 0x100fe400078e0004 */
[--C-:B------:R-:W-:Y:S02]  /*03b0*/  @P4 IMAD.MOV.U32 R14, RZ, RZ, R4.reuse ;  /* 0x000000ffff0e4224 */ /* 0x100fe400078e0004 */
[----:B------:R-:W-:Y:S01]  /*03c0*/  @P5 IMAD.MOV.U32 R15, RZ, RZ, R4 ;  /* 0x000000ffff0f5224 */ /* 0x000fe200078e0004 */
[----:B------:R-:W-:Y:S06]  /*03d0*/  BRA.U UP0, `(.L_x_8) ;  /* 0xfffffffd00a07547 */ /* 0x000fec000b83ffff */
[----:B------:R-:W-:Y:S01]  /*03e0*/  SHF.R.U32.HI R3, RZ, 0x17, R0 ;  /* 0x00000017ff037819 */ /* 0x000fe20000011600 */
[----:B------:R-:W-:Y:S03]  /*03f0*/  BSSY.RECONVERGENT B1, `(.L_x_9) ;  /* 0x0000029000017945 */ /* 0x000fe60003800200 */
[C---:B------:R-:W-:Y:S02]  /*0400*/  LOP3.LUT R4, R3.reuse, 0xe0, RZ, 0xc0, !PT ;  /* 0x000000e003047812 */ /* 0x040fe400078ec0ff */
[----:B------:R-:W-:-:S03]  /*0410*/  LOP3.LUT P6, RZ, R3, 0x1f, RZ, 0xc0, !PT ;  /* 0x0000001f03ff7812 */ /* 0x000fc600078cc0ff */
[----:B------:R-:W-:-:S05]  /*0420*/  VIADD R4, R4, 0xffffff80 ;  /* 0xffffff8004047836 */ /* 0x000fca0000000000 */
[----:B------:R-:W-:-:S04]  /*0430*/  SHF.R.U32.HI R4, RZ, 0x5, R4 ;  /* 0x00000005ff047819 */ /* 0x000fc80000011604 */
[----:B------:R-:W-:-:S04]  /*0440*/  LEA R6, -R4, RZ, 0x2 ;  /* 0x000000ff04067211 */ /* 0x000fc800078e11ff */
[C---:B------:R-:W-:Y:S02]  /*0450*/  ISETP.EQ.AND P3, PT, R6.reuse, -0x18, PT ;  /* 0xffffffe80600780c */ /* 0x040fe40003f62270 */
[C---:B------:R-:W-:Y:S02]  /*0460*/  ISETP.EQ.AND P4, PT, R6.reuse, -0x14, PT ;  /* 0xffffffec0600780c */ /* 0x040fe40003f82270 */
[C---:B------:R-:W-:Y:S02]  /*0470*/  ISETP.EQ.AND P2, PT, R6.reuse, -0x10, PT ;  /* 0xfffffff00600780c */ /* 0x040fe40003f42270 */
[C---:B------:R-:W-:Y:S02]  /*0480*/  ISETP.EQ.AND P1, PT, R6.reuse, -0xc, PT ;  /* 0xfffffff40600780c */ /* 0x040fe40003f22270 */
[C---:B------:R-:W-:Y:S02]  /*0490*/  ISETP.EQ.AND P0, PT, R6.reuse, -0x8, PT ;  /* 0xfffffff80600780c */ /* 0x040fe40003f02270 */
[----:B------:R-:W-:-:S03]  /*04a0*/  ISETP.EQ.AND P5, PT, R6, RZ, PT ;  /* 0x000000ff0600720c */ /* 0x000fc60003fa2270 */
[--C-:B------:R-:W-:Y:S01]  /*04b0*/  @P3 IMAD.MOV.U32 R4, RZ, RZ, R9.reuse ;  /* 0x000000ffff043224 */ /* 0x100fe200078e0009 */
[C---:B------:R-:W-:Y:S01]  /*04c0*/  ISETP.EQ.AND P3, PT, R6.reuse, -0x4, PT ;  /* 0xfffffffc0600780c */ /* 0x040fe20003f62270 */
[----:B------:R-:W-:Y:S02]  /*04d0*/  @P4 IMAD.MOV.U32 R5, RZ, RZ, R9 ;  /* 0x000000ffff054224 */ /* 0x000fe400078e0009 */
[--C-:B------:R-:W-:Y:S01]  /*04e0*/  @P4 IMAD.MOV.U32 R4, RZ, RZ, R10.reuse ;  /* 0x000000ffff044224 */ /* 0x100fe200078e000a */
[----:B------:R-:W-:Y:S01]  /*04f0*/  ISETP.EQ.AND P4, PT, R6, 0x4, PT ;  /* 0x000000040600780c */ /* 0x000fe20003f82270 */
[----:B------:R-:W-:Y:S01]  /*0500*/  @P2 IMAD.MOV.U32 R5, RZ, RZ, R10 ;  /* 0x000000ffff052224 */ /* 0x000fe200078e000a */
[----:B------:R-:W-:Y:S01]  /*0510*/  @P2 MOV R4, R12 ;  /* 0x0000000c00042202 */ /* 0x000fe20000000f00 */
[----:B------:R-:W-:Y:S02]  /*0520*/  @P1 IMAD.MOV.U32 R4, RZ, RZ, R13 ;  /* 0x000000ffff041224 */ /* 0x000fe400078e000d */
[----:B------:R-:W-:-:S02]  /*0530*/  @P0 IMAD.MOV.U32 R4, RZ, RZ, R14 ;  /* 0x000000ffff040224 */ /* 0x000fc400078e000e */
[----:B------:R-:W-:Y:S02]  /*0540*/  @P1 IMAD.MOV.U32 R5, RZ, RZ, R12 ;  /* 0x000000ffff051224 */ /* 0x000fe400078e000c */
[----:B------:R-:W-:Y:S02]  /*0550*/  @P3 IMAD.MOV.U32 R4, RZ, RZ, R15 ;  /* 0x000000ffff043224 */ /* 0x000fe400078e000f */
[----:B------:R-:W-:Y:S02]  /*0560*/  @P5 IMAD.MOV.U32 R4, RZ, RZ, R11 ;  /* 0x000000ffff045224 */ /* 0x000fe400078e000b */
[----:B------:R-:W-:Y:S01]  /*0570*/  @P0 IMAD.MOV.U32 R5, RZ, RZ, R13 ;  /* 0x000000ffff050224 */ /* 0x000fe200078e000d */
[----:B------:R-:W-:Y:S01]  /*0580*/  @P3 MOV R5, R14 ;  /* 0x0000000e00053202 */ /* 0x000fe20000000f00 */
[----:B------:R-:W-:Y:S01]  /*0590*/  @P5 IMAD.MOV.U32 R5, RZ, RZ, R15 ;  /* 0x000000ffff055224 */ /* 0x000fe200078e000f */
[----:B------:R-:W-:Y:S01]  /*05a0*/  MOV R8, R4 ;  /* 0x0000000400087202 */ /* 0x000fe20000000f00 */
[----:B------:R-:W-:Y:S01]  /*05b0*/  @P4 IMAD.MOV.U32 R5, RZ, RZ, R11 ;  /* 0x000000ffff054224 */ /* 0x000fe200078e000b */
[----:B------:R-:W-:Y:S06]  /*05c0*/  @!P6 BRA `(.L_x_10) ;  /* 0x00000000002ce947 */ /* 0x000fec0003800000 */
[----:B------:R-:W-:Y:S01]  /*05d0*/  @P2 IMAD.MOV.U32 R4, RZ, RZ, R9 ;  /* 0x000000ffff042224 */ /* 0x000fe200078e0009 */
[----:B------:R-:W-:Y:S01]  /*05e0*/  LOP3.LUT R3, R3, 0x1f, RZ, 0xc0, !PT ;  /* 0x0000001f03037812 */ /* 0x000fe200078ec0ff */
[----:B------:R-:W-:Y:S02]  /*05f0*/  @P1 IMAD.MOV.U32 R4, RZ, RZ, R10 ;  /* 0x000000ffff041224 */ /* 0x000fe400078e000a */
[----:B------:R-:W-:Y:S01]  /*0600*/  @P0 IMAD.MOV.U32 R4, RZ, RZ, R12 ;  /* 0x000000ffff040224 */ /* 0x000fe200078e000c */
[----:B------:R-:W-:Y:S02]  /*0610*/  ISETP.EQ.AND P0, PT, R6, 0x8, PT ;  /* 0x000000080600780c */ /* 0x000fe40003f02270 */
[----:B------:R-:W-:Y:S01]  /*0620*/  @P3 MOV R4, R13 ;  /* 0x0000000d00043202 */ /* 0x000fe20000000f00 */
[----:B------:R-:W-:Y:S01]  /*0630*/  @P5 IMAD.MOV.U32 R4, RZ, RZ, R14 ;  /* 0x000000ffff045224 */ /* 0x000fe200078e000e */
[----:B------:R-:W-:Y:S01]  /*0640*/  SHF.L.W.U32.HI R8, R5, R3, R8 ;  /* 0x0000000305087219 */ /* 0x000fe20000010e08 */
[----:B------:R-:W-:-:S08]  /*0650*/  @P4 IMAD.MOV.U32 R4, RZ, RZ, R15 ;  /* 0x000000ffff044224 */ /* 0x000fd000078e000f */
[----:B------:R-:W-:-:S05]  /*0660*/  @P0 IMAD.MOV.U32 R4, RZ, RZ, R11 ;  /* 0x000000ffff040224 */ /* 0x000fca00078e000b */
[----:B------:R-:W-:-:S07]  /*0670*/  SHF.L.W.U32.HI R5, R4, R3, R5 ;  /* 0x0000000304057219 */ /* 0x000fce0000010e05 */
.L_x_10:
[----:B------:R-:W-:Y:S05]  /*0680*/  BSYNC.RECONVERGENT B1 ;  /* 0x0000000000017941 */ /* 0x000fea0003800200 */
.L_x_9:
[C---:B------:R-:W-:Y:S01]  /*0690*/  SHF.L.W.U32.HI R9, R5.reuse, 0x2, R8 ;  /* 0x0000000205097819 */ /* 0x040fe20000010e08 */
[----:B------:R-:W-:Y:S01]  /*06a0*/  UMOV UR4, 0x54442d19 ;  /* 0x54442d1900047882 */ /* 0x000fe20000000000 */
[----:B------:R-:W-:Y:S01]  /*06b0*/  SHF.L.U32 R5, R5, 0x2, RZ ;  /* 0x0000000205057819 */ /* 0x000fe200000006ff */
[----:B------:R-:W-:Y:S01]  /*06c0*/  UMOV UR5, 0x3bf921fb ;  /* 0x3bf921fb00057882 */ /* 0x000fe20000000000 */
[----:B------:R-:W-:Y:S02]  /*06d0*/  SHF.R.S32.HI R4, RZ, 0x1f, R9 ;  /* 0x0000001fff047819 */ /* 0x000fe40000011409 */
[----:B------:R-:W-:Y:S02]  /*06e0*/  ISETP.GE.AND P0, PT, R0, RZ, PT ;  /* 0x000000ff0000720c */ /* 0x000fe40003f06270 */
[C---:B------:R-:W-:Y:S02]  /*06f0*/  LOP3.LUT R6, R4.reuse, R5, RZ, 0x3c, !PT ;  /* 0x0000000504067212 */ /* 0x040fe400078e3cff */
[----:B------:R-:W-:-:S02]  /*0700*/  LOP3.LUT R7, R4, R9, RZ, 0x3c, !PT ;  /* 0x0000000904077212 */ /* 0x000fc400078e3cff */
[----:B------:R-:W-:Y:S02]  /*0710*/  SHF.R.U32.HI R3, RZ, 0x1e, R8 ;  /* 0x0000001eff037819 */ /* 0x000fe40000011608 */
[----:B------:R-:W0:Y:S01]  /*0720*/  I2F.F64.S64 R4, R6 ;  /* 0x0000000600047312 */ /* 0x000e220000301c00 */
[C---:B------:R-:W-:Y:S02]  /*0730*/  LOP3.LUT R0, R9.reuse, R0, RZ, 0x3c, !PT ;  /* 0x0000000009007212 */ /* 0x040fe400078e3cff */
[----:B------:R-:W-:Y:S02]  /*0740*/  LEA.HI R3, R9, R3, RZ, 0x1 ;  /* 0x0000000309037211 */ /* 0x000fe400078f08ff */
[----:B------:R-:W-:-:S03]  /*0750*/  ISETP.GE.AND P1, PT, R0, RZ, PT ;  /* 0x000000ff0000720c */ /* 0x000fc60003f26270 */
[----:B------:R-:W-:-:S04]  /*0760*/  IMAD.MOV R0, RZ, RZ, -R3 ;  /* 0x000000ffff007224 */ /* 0x000fc800078e0a03 */
[----:B------:R-:W-:Y:S01]  /*0770*/  @!P0 IMAD.MOV.U32 R3, RZ, RZ, R0 ;  /* 0x000000ffff038224 */ /* 0x000fe200078e0000 */
[----:B0-----:R-:W-:-:S10]  /*0780*/  DMUL R4, R4, UR4 ;  /* 0x0000000404047c28 */ /* 0x001fd40008000000 */
[----:B------:R-:W0:Y:S02]  /*0790*/  F2F.F32.F64 R4, R4 ;  /* 0x0000000400047310 */ /* 0x000e240000301000 */
[----:B0-----:R-:W-:-:S07]  /*07a0*/  FSEL R6, -R4, R4, !P1 ;  /* 0x0000000404067208 */ /* 0x001fce0004800100 */
.L_x_7:
[----:B------:R-:W-:Y:S05]  /*07b0*/  BSYNC.RECONVERGENT B0 ;  /* 0x0000000000007941 */ /* 0x000fea0003800200 */
.L_x_6:
[----:B------:R-:W-:Y:S02]  /*07c0*/  IMAD.MOV.U32 R0, RZ, RZ, 0x37cbac00 ;  /* 0x37cbac00ff007424 */ /* 0x000fe400078e00ff */
[----:B------:R-:W-:Y:S01]  /*07d0*/  FMUL R7, R6, R6 ;  /* 0x0000000606077220 */ /* 0x000fe20000400000 */
[C---:B------:R-:W-:Y:S01]  /*07e0*/  LOP3.LUT R8, R3.reuse, 0x1, RZ, 0xc0, !PT ;  /* 0x0000000103087812 */ /* 0x040fe200078ec0ff */
[----:B------:R-:W0:Y:S01]  /*07f0*/  LDC.64 R4, c[0x0][0x380] ;  /* 0x0000e000ff047b82 */ /* 0x000e220000000a00 */
[----:B------:R-:W-:Y:S02]  /*0800*/  VIADD R3, R3, 0x1 ;  /* 0x0000000103037836 */ /* 0x000fe40000000000 */
[----:B------:R-:W-:Y:S01]  /*0810*/  FFMA R0, R7, R0, -0.0013887860113754868507 ;  /* 0xbab607ed07007423 */ /* 0x000fe20000000000 */
[----:B------:R-:W-:Y:S01]  /*0820*/  ISETP.NE.U32.AND P0, PT, R8, 0x1, PT ;  /* 0x000000010800780c */ /* 0x000fe20003f05070 */
[----:B------:R-:W-:Y:S01]  /*0830*/  IMAD.MOV.U32 R9, RZ, RZ, 0x3e2aaaa8 ;  /* 0x3e2aaaa8ff097424 */ /* 0x000fe200078e00ff */
[----:B------:R-:W-:-:S02]  /*0840*/  MOV R8, 0x3c0885e4 ;  /* 0x3c0885e400087802 */ /* 0x000fc40000000f00 */
[----:B------:R-:W-:Y:S02]  /*0850*/  FSEL R0, R0, -0.00019574658654164522886, P0 ;  /* 0xb94d415300007808 */ /* 0x000fe40000000000 */
[----:B------:R-:W-:Y:S02]  /*0860*/  FSEL R8, R8, 0.041666727513074874878, !P0 ;  /* 0x3d2aaabb08087808 */ /* 0x000fe40004000000 */
[----:B------:R-:W-:Y:S02]  /*0870*/  LOP3.LUT P1, RZ, R3, 0x2, RZ, 0xc0, !PT ;  /* 0x0000000203ff7812 */ /* 0x000fe4000782c0ff */
[----:B------:R-:W-:Y:S01]  /*0880*/  FSEL R3, -R9, -0.4999999701976776123, !P0 ;  /* 0xbeffffff09037808 */ /* 0x000fe20004000100 */
[----:B------:R-:W-:Y:S01]  /*0890*/  FFMA R8, R7, R0, R8 ;  /* 0x0000000007087223 */ /* 0x000fe20000000008 */
[----:B------:R-:W-:-:S03]  /*08a0*/  FSEL R0, R6, 1, !P0 ;  /* 0x3f80000006007808 */ /* 0x000fc60004000000 */
[C---:B------:R-:W-:Y:S02]  /*08b0*/  FFMA R3, R7.reuse, R8, R3 ;  /* 0x0000000807037223 */ /* 0x040fe40000000003 */
[----:B------:R-:W-:-:S04]  /*08c0*/  FFMA R7, R7, R0, RZ ;  /* 0x0000000007077223 */ /* 0x000fc800000000ff */
[----:B------:R-:W-:Y:S01]  /*08d0*/  FFMA R3, R7, R3, R0 ;  /* 0x0000000307037223 */ /* 0x000fe20000000000 */
[----:B0-----:R-:W-:-:S04]  /*08e0*/  IMAD.WIDE R4, R2, 0x4, R4 ;  /* 0x0000000402047825 */ /* 0x001fc800078e0204 */
[----:B------:R-:W-:-:S05]  /*08f0*/  @P1 FADD R3, RZ, -R3 ;  /* 0x80000003ff031221 */ /* 0x000fca0000000000 */
[----:B------:R-:W-:Y:S01]  /*0900*/  STG.E desc[UR6][R4.64], R3 ;  /* 0x0000000304007986 */ /* 0x000fe2000c101906 */
[----:B------:R-:W-:Y:S05]  /*0910*/  EXIT ;  /* 0x000000000000794d */ /* 0x000fea0003800000 */
.L_x_11:
        /* <DEDUP_REMOVED lines=14> */
.L_x_40:


//--------------------- .text.sin_kernel          --------------------------
	.section	.text.sin_kernel,"ax",@progbits
	.align	128
        .global         sin_kernel
        .type           sin_kernel,@function
        .size           sin_kernel,(.L_x_41 - sin_kernel)
        .other          sin_kernel,@"STO_CUDA_ENTRY STV_DEFAULT"
sin_kernel:
.text.sin_kernel:
[----:B------:R-:W-:Y:S01]  /*0000*/  LDC R1, c[0x0][0x37c] ;  /* 0x0000df00ff017b82 */ /* 0x000fe20000000800 */
[----:B------:R-:W0:Y:S07]  /*0010*/  S2R R3, SR_TID.X ;  /* 0x0000000000037919 */ /* 0x000e2e0000002100 */
[----:B------:R-:W0:Y:S01]  /*0020*/  S2UR UR4, SR_CTAID.X ;  /* 0x00000000000479c3 */ /* 0x000e220000002500 */
[----:B------:R-:W1:Y:S07]  /*0030*/  LDCU UR5, c[0x0][0x390] ;  /* 0x00007200ff0577ac */ /* 0x000e6e0008000800 */
[----:B------:R-:W0:Y:S02]  /*0040*/  LDC R2, c[0x0][0x360] ;  /* 0x0000d800ff027b82 */ /* 0x000e240000000800 */
[----:B0-----:R-:W-:-:S05]  /*0050*/  IMAD R2, R2, UR4, R3 ;  /* 0x0000000402027c24 */ /* 0x001fca000f8e0203 */
[----:B-1----:R-:W-:-:S13]  /*0060*/  ISETP.GE.AND P0, PT, R2, UR5, PT ;  /* 0x0000000502007c0c */ /* 0x002fda000bf06270 */
        /* <DEDUP_REMOVED lines=25> */
.L_x_14:
[----:B0-----:R-:W-:Y:S01]  /*0200*/  IMAD.U32 R6, RZ, RZ, UR8 ;  /* 0x00000008ff067e24 */ /* 0x001fe2000f8e00ff */
[----:B------:R-:W-:-:S05]  /*0210*/  MOV R7, UR9 ;  /* 0x0000000900077c02 */ /* 0x000fca0008000f00 */
        /* <DEDUP_REMOVED lines=27> */
[----:B------:R-:W-:-:S05]  /*03d0*/  SHF.R.U32.HI R4, RZ, 0x5, R4 ;  /* 0x00000005ff047819 */ /* 0x000fca0000011604 */
[----:B------:R-:W-:-:S05]  /*03e0*/  IMAD.U32 R6, R4, -0x4, RZ ;  /* 0xfffffffc04067824 */ /* 0x000fca00078e00ff */
[C---:B------:R-:W-:Y:S02]  /*03f0*/  ISETP.EQ.AND P3, PT, R6.reuse, -0x18, PT ;  /* 0xffffffe80600780c */ /* 0x040fe40003f62270 */
[C---:B------:R-:W-:Y:S02]  /*0400*/  ISETP.EQ.AND P4, PT, R6.reuse, -0x14, PT ;  /* 0xffffffec0600780c */ /* 0x040fe40003f82270 */
[C---:B------:R-:W-:Y:S02]  /*0410*/  ISETP.EQ.AND P2, PT, R6.reuse, -0x10, PT ;  /* 0xfffffff00600780c */ /* 0x040fe40003f42270 */
[C---:B------:R-:W-:Y:S02]  /*0420*/  ISETP.EQ.AND P1, PT, R6.reuse, -0xc, PT ;  /* 0xfffffff40600780c */ /* 0x040fe40003f22270 */
[C---:B------:R-:W-:Y:S02]  /*0430*/  ISETP.EQ.AND P0, PT, R6.reuse, -0x8, PT ;  /* 0xfffffff80600780c */ /* 0x040fe40003f02270 */
[----:B------:R-:W-:-:S03]  /*0440*/  ISETP.EQ.AND P5, PT, R6, RZ, PT ;  /* 0x000000ff0600720c */ /* 0x000fc60003fa2270 */
[----:B------:R-:W-:Y:S02]  /*0450*/  @P3 MOV R4, R9 ;  /* 0x0000000900043202 */ /* 0x000fe40000000f00 */
[C---:B------:R-:W-:Y:S01]  /*0460*/  ISETP.EQ.AND P3, PT, R6.reuse, -0x4, PT ;  /* 0xfffffffc0600780c */ /* 0x040fe20003f62270 */
[----:B------:R-:W-:Y:S02]  /*0470*/  @P4 IMAD.MOV.U32 R5, RZ, RZ, R9 ;  /* 0x000000ffff054224 */ /* 0x000fe400078e0009 */
[----:B------:R-:W-:Y:S01]  /*0480*/  @P4 IMAD.MOV.U32 R4, RZ, RZ, R10 ;  /* 0x000000ffff044224 */ /* 0x000fe200078e000a */
[----:B------:R-:W-:Y:S01]  /*0490*/  ISETP.EQ.AND P4, PT, R6, 0x4, PT ;  /* 0x000000040600780c */ /* 0x000fe20003f82270 */
[----:B------:R-:W-:Y:S02]  /*04a0*/  @P2 IMAD.MOV.U32 R4, RZ, RZ, R12 ;  /* 0x000000ffff042224 */ /* 0x000fe400078e000c */
[----:B------:R-:W-:Y:S02]  /*04b0*/  @P1 IMAD.MOV.U32 R4, RZ, RZ, R13 ;  /* 0x000000ffff041224 */ /* 0x000fe400078e000d */
[----:B------:R-:W-:-:S02]  /*04c0*/  @P0 IMAD.MOV.U32 R4, RZ, RZ, R14 ;  /* 0x000000ffff040224 */ /* 0x000fc400078e000e */
[----:B------:R-:W-:Y:S01]  /*04d0*/  @P2 IMAD.MOV.U32 R5, RZ, RZ, R10 ;  /* 0x000000ffff052224 */ /* 0x000fe200078e000a */
[----:B------:R-:W-:Y:S01]  /*04e0*/  @P1 MOV R5, R12 ;  /* 0x0000000c00051202 */ /* 0x000fe20000000f00 */
[----:B------:R-:W-:Y:S01]  /*04f0*/  @P0 IMAD.MOV.U32 R5, RZ, RZ, R13 ;  /* 0x000000ffff050224 */ /* 0x000fe200078e000d */
[----:B------:R-:W-:Y:S01]  /*0500*/  @P3 MOV R4, R15 ;  /* 0x0000000f00043202 */ /* 0x000fe20000000f00 */
[----:B------:R-:W-:Y:S02]  /*0510*/  @P5 IMAD.MOV.U32 R4, RZ, RZ, R11 ;  /* 0x000000ffff045224 */ /* 0x000fe400078e000b */
[----:B------:R-:W-:Y:S02]  /*0520*/  @P3 IMAD.MOV.U32 R5, RZ, RZ, R14 ;  /* 0x000000ffff053224 */ /* 0x000fe400078e000e */
[----:B------:R-:W-:Y:S02]  /*0530*/  @P5 IMAD.MOV.U32 R5, RZ, RZ, R15 ;  /* 0x000000ffff055224 */ /* 0x000fe400078e000f */
[----:B------:R-:W-:-:S02]  /*0540*/  @P4 IMAD.MOV.U32 R5, RZ, RZ, R11 ;  /* 0x000000ffff054224 */ /* 0x000fc400078e000b */
[----:B------:R-:W-:Y:S01]  /*0550*/  IMAD.MOV.U32 R8, RZ, RZ, R4 ;  /* 0x000000ffff087224 */ /* 0x000fe200078e0004 */
[----:B------:R-:W-:Y:S06]  /*0560*/  @!P6 BRA `(.L_x_16) ;  /* 0x00000000002ce947 */ /* 0x000fec0003800000 */
[----:B------:R-:W-:Y:S01]  /*0570*/  @P2 MOV R4, R9 ;  /* 0x0000000900042202 */ /* 0x000fe20000000f00 */
[----:B------:R-:W-:Y:S01]  /*0580*/  @P1 IMAD.MOV.U32 R4, RZ, RZ, R10 ;  /* 0x000000ffff041224 */ /* 0x000fe200078e000a */
[----:B------:R-:W-:Y:S01]  /*0590*/  LOP3.LUT R3, R3, 0x1f, RZ, 0xc0, !PT ;  /* 0x0000001f03037812 */ /* 0x000fe200078ec0ff */
[----:B------:R-:W-:Y:S01]  /*05a0*/  @P0 IMAD.MOV.U32 R4, RZ, RZ, R12 ;  /* 0x000000ffff040224 */ /* 0x000fe200078e000c */
[----:B------:R-:W-:Y:S01]  /*05b0*/  ISETP.EQ.AND P0, PT, R6, 0x8, PT ;  /* 0x000000080600780c */ /* 0x000fe20003f02270 */
[----:B------:R-:W-:Y:S01]  /*05c0*/  @P3 IMAD.MOV.U32 R4, RZ, RZ, R13 ;  /* 0x000000ffff043224 */ /* 0x000fe200078e000d */
[----:B------:R-:W-:Y:S01]  /*05d0*/  SHF.L.W.U32.HI R8, R5, R3, R8 ;  /* 0x0000000305087219 */ /* 0x000fe20000010e08 */
[----:B------:R-:W-:Y:S01]  /*05e0*/  @P5 IMAD.MOV.U32 R4, RZ, RZ, R14 ;  /* 0x000000ffff045224 */ /* 0x000fe200078e000e */
[----:B------:R-:W-:-:S09]  /*05f0*/  @P4 MOV R4, R15 ;  /* 0x0000000f00044202 */ /* 0x000fd20000000f00 */
[----:B------:R-:W-:-:S05]  /*0600*/  @P0 IMAD.MOV.U32 R4, RZ, RZ, R11 ;  /* 0x000000ffff040224 */ /* 0x000fca00078e000b */
[----:B------:R-:W-:-:S07]  /*0610*/  SHF.L.W.U32.HI R5, R4, R3, R5 ;  /* 0x0000000304057219 */ /* 0x000fce0000010e05 */
.L_x_16:
[----:B------:R-:W-:Y:S05]  /*0620*/  BSYNC.RECONVERGENT B1 ;  /* 0x0000000000017941 */ /* 0x000fea0003800200 */
.L_x_15:
[C---:B------:R-:W-:Y:S01]  /*0630*/  SHF.L.W.U32.HI R9, R5.reuse, 0x2, R8 ;  /* 0x0000000205097819 */ /* 0x040fe20000010e08 */
[----:B------:R-:W-:Y:S01]  /*0640*/  IMAD.SHL.U32 R5, R5, 0x4, RZ ;  /* 0x0000000405057824 */ /* 0x000fe200078e00ff */
[----:B------:R-:W-:Y:S01]  /*0650*/  UMOV UR4, 0x54442d19 ;  /* 0x54442d1900047882 */ /* 0x000fe20000000000 */
        /* <DEDUP_REMOVED lines=15> */
.L_x_13:
[----:B------:R-:W-:Y:S05]  /*0750*/  BSYNC.RECONVERGENT B0 ;  /* 0x0000000000007941 */ /* 0x000fea0003800200 */
.L_x_12:
[----:B------:R-:W-:Y:S01]  /*0760*/  MOV R0, 0x37cbac00 ;  /* 0x37cbac0000007802 */ /* 0x000fe20000000f00 */
[----:B------:R-:W-:Y:S01]  /*0770*/  FMUL R7, R6, R6 ;  /* 0x0000000606077220 */ /* 0x000fe20000400000 */
[----:B------:R-:W-:Y:S01]  /*0780*/  LOP3.LUT R8, R3, 0x1, RZ, 0xc0, !PT ;  /* 0x0000000103087812 */ /* 0x000fe200078ec0ff */
[----:B------:R-:W0:Y:S01]  /*0790*/  LDC.64 R4, c[0x0][0x380] ;  /* 0x0000e000ff047b82 */ /* 0x000e220000000a00 */
[----:B------:R-:W-:Y:S02]  /*07a0*/  IMAD.MOV.U32 R9, RZ, RZ, 0x3effffff ;  /* 0x3effffffff097424 */ /* 0x000fe400078e00ff */
[----:B------:R-:W-:Y:S01]  /*07b0*/  FFMA R0, R7, R0, -0.0013887860113754868507 ;  /* 0xbab607ed07007423 */ /* 0x000fe20000000000 */
[----:B------:R-:W-:Y:S01]  /*07c0*/  ISETP.NE.U32.AND P0, PT, R8, 0x1, PT ;  /* 0x000000010800780c */ /* 0x000fe20003f05070 */
[----:B------:R-:W-:Y:S01]  /*07d0*/  IMAD.MOV.U32 R8, RZ, RZ, 0x3d2aaabb ;  /* 0x3d2aaabbff087424 */ /* 0x000fe200078e00ff */
[----:B------:R-:W-:Y:S02]  /*07e0*/  LOP3.LUT P1, RZ, R3, 0x2, RZ, 0xc0, !PT ;  /* 0x0000000203ff7812 */ /* 0x000fe4000782c0ff */
[----:B------:R-:W-:-:S02]  /*07f0*/  FSEL R0, R0, -0.00019574658654164522886, !P0 ;  /* 0xb94d415300007808 */ /* 0x000fc40004000000 */
[----:B------:R-:W-:Y:S02]  /*0800*/  FSEL R8, R8, 0.0083327032625675201416, !P0 ;  /* 0x3c0885e408087808 */ /* 0x000fe40004000000 */
[----:B------:R-:W-:-:S03]  /*0810*/  FSEL R3, -R9, -0.16666662693023681641, !P0 ;  /* 0xbe2aaaa809037808 */ /* 0x000fc60004000100 */
[----:B------:R-:W-:Y:S01]  /*0820*/  FFMA R8, R7, R0, R8 ;  /* 0x0000000007087223 */ /* 0x000fe20000000008 */
[----:B------:R-:W-:-:S03]  /*0830*/  FSEL R0, R6, 1, P0 ;  /* 0x3f80000006007808 */ /* 0x000fc60000000000 */
[C---:B------:R-:W-:Y:S02]  /*0840*/  FFMA R3, R7.reuse, R8, R3 ;  /* 0x0000000807037223 */ /* 0x040fe40000000003 */
[----:B------:R-:W-:-:S04]  /*0850*/  FFMA R7, R7, R0, RZ ;  /* 0x0000000007077223 */ /* 0x000fc800000000ff */
[----:B------:R-:W-:Y:S01]  /*0860*/  FFMA R3, R7, R3, R0 ;  /* 0x0000000307037223 */ /* 0x000fe20000000000 */
[----:B0-----:R-:W-:-:S04]  /*0870*/  IMAD.WIDE R4, R2, 0x4, R4 ;  /* 0x0000000402047825 */ /* 0x001fc800078e0204 */
[----:B------:R-:W-:-:S05]  /*0880*/  @P1 FADD R3, RZ, -R3 ;  /* 0x80000003ff031221 */ /* 0x000fca0000000000 */
[----:B------:R-:W-:Y:S01]  /*0890*/  STG.E desc[UR6][R4.64], R3 ;  /* 0x0000000304007986 */ /* 0x000fe2000c101906 */
[----:B------:R-:W-:Y:S05]  /*08a0*/  EXIT ;  /* 0x000000000000794d */ /* 0x000fea0003800000 */
.L_x_17:
        /* <DEDUP_REMOVED lines=13> */
.L_x_41:


//--------------------- .text.pow_kernel          --------------------------
	.section	.text.pow_kernel,"ax",@progbits
	.align	128
        .global         pow_kernel
        .type           pow_kernel,@function
        .size           pow_kernel,(.L_x_42 - pow_kernel)
        .other          pow_kernel,@"STO_CUDA_ENTRY STV_DEFAULT"
pow_kernel:
.text.pow_kernel:
        /* <DEDUP_REMOVED lines=10> */
[----:B------:R-:W-:Y:S01]  /*00a0*/  HFMA2 R9, -RZ, RZ, 0.771484375, 0.21533203125 ;  /* 0x3a2c32e4ff097431 */ /* 0x000fe200000001ff */
[----:B------:R-:W2:Y:S01]  /*00b0*/  LDCU UR6, c[0x0][0x390] ;  /* 0x00007200ff0677ac */ /* 0x000ea20008000800 */
[----:B0-----:R-:W-:-:S06]  /*00c0*/  IMAD.WIDE R2, R0, 0x4, R2 ;  /* 0x0000000400027825 */ /* 0x001fcc00078e0202 */
[----:B-1----:R-:W3:Y:S01]  /*00d0*/  LDG.E R2, desc[UR4][R2.64] ;  /* 0x0000000402027981 */ /* 0x002ee2000c1e1900 */
[----:B------:R-:W-:Y:S01]  /*00e0*/  BSSY.RECONVERGENT B0, `(.L_x_18) ;  /* 0x0000057000007945 */ /* 0x000fe20003800200 */
[C---:B---3--:R-:W-:Y:S01]  /*00f0*/  FMUL R5, |R2|.reuse, 16777216 ;  /* 0x4b80000002057820 */ /* 0x048fe20000400200 */
[----:B------:R-:W-:-:S04]  /*0100*/  FSETP.GEU.AND P0, PT, |R2|, 1.175494350822287508e-38, PT ;  /* 0x008000000200780b */ /* 0x000fc80003f0e200 */
[----:B------:R-:W-:Y:S02]  /*0110*/  FSEL R5, R5, |R2|, !P0 ;  /* 0x4000000205057208 */ /* 0x000fe40004000000 */
[----:B------:R-:W-:Y:S02]  /*0120*/  FSEL R3, RZ, -24, P0 ;  /* 0xc1c00000ff037808 */ /* 0x000fe40000000000 */
[----:B------:R-:W-:-:S04]  /*0130*/  IADD3 R4, PT, PT, R5, -0x3f3504f3, RZ ;  /* 0xc0cafb0d05047810 */ /* 0x000fc80007ffe0ff */
[----:B------:R-:W-:-:S04]  /*0140*/  LOP3.LUT R4, R4, 0xff800000, RZ, 0xc0, !PT ;  /* 0xff80000004047812 */ /* 0x000fc800078ec0ff */
[-C--:B------:R-:W-:Y:S02]  /*0150*/  IADD3 R5, PT, PT, R5, -R4.reuse, RZ ;  /* 0x8000000405057210 */ /* 0x080fe40007ffe0ff */
[----:B------:R-:W-:-:S03]  /*0160*/  I2FP.F32.S32 R4, R4 ;  /* 0x0000000400047245 */ /* 0x000fc60000201400 */
[C---:B------:R-:W-:Y:S01]  /*0170*/  FADD R6, R5.reuse, 1 ;  /* 0x3f80000005067421 */ /* 0x040fe20000000000 */
[----:B------:R-:W-:Y:S01]  /*0180*/  FADD R5, R5, -1 ;  /* 0xbf80000005057421 */ /* 0x000fe20000000000 */
[----:B------:R-:W-:-:S03]  /*0190*/  FFMA R3, R4, 1.1920928955078125e-07, R3 ;  /* 0x3400000004037823 */ /* 0x000fc60000000003 */
[----:B------:R-:W-:Y:S01]  /*01a0*/  FADD R7, R5, R5 ;  /* 0x0000000505077221 */ /* 0x000fe20000000000 */
[----:B------:R-:W0:Y:S03]  /*01b0*/  MUFU.RCP R6, R6 ;  /* 0x0000000600067308 */ /* 0x000e260000001000 */
[----:B0-----:R-:W-:-:S04]  /*01c0*/  FMUL R8, R6, R7 ;  /* 0x0000000706087220 */ /* 0x001fc80000400000 */
[----:B------:R-:W-:Y:S01]  /*01d0*/  FADD R7, R5, -R8 ;  /* 0x8000000805077221 */ /* 0x000fe20000000000 */
[CC--:B------:R-:W-:Y:S01]  /*01e0*/  FMUL R4, R8.reuse, R8.reuse ;  /* 0x0000000808047220 */ /* 0x0c0fe20000400000 */
[----:B------:R-:W-:Y:S02]  /*01f0*/  FFMA R12, R8, 1.4426950216293334961, R3 ;  /* 0x3fb8aa3b080c7823 */ /* 0x000fe40000000003 */
[----:B------:R-:W-:Y:S01]  /*0200*/  FADD R10, R7, R7 ;  /* 0x00000007070a7221 */ /* 0x000fe20000000000 */
[C---:B------:R-:W-:Y:S01]  /*0210*/  FFMA R7, R4.reuse, R9, 0.0032181653659790754318 ;  /* 0x3b52e7db04077423 */ /* 0x040fe20000000009 */
[----:B------:R-:W-:Y:S02]  /*0220*/  FADD R3, R3, -R12 ;  /* 0x8000000c03037221 */ /* 0x000fe40000000000 */
[----:B------:R-:W-:Y:S01]  /*0230*/  FFMA R5, R5, -R8, R10 ;  /* 0x8000000805057223 */ /* 0x000fe2000000000a */
[----:B------:R-:W-:Y:S01]  /*0240*/  FFMA R7, R4, R7, 0.018033718690276145935 ;  /* 0x3c93bb7304077423 */ /* 0x000fe20000000007 */
[----:B------:R-:W-:-:S02]  /*0250*/  FFMA R10, R8, 1.4426950216293334961, R3 ;  /* 0x3fb8aa3b080a7823 */ /* 0x000fc40000000003 */
[----:B------:R-:W-:Y:S01]  /*0260*/  FMUL R5, R6, R5 ;  /* 0x0000000506057220 */ /* 0x000fe20000400000 */
[----:B------:R-:W-:-:S03]  /*0270*/  FFMA R7, R4, R7, 0.12022458761930465698 ;  /* 0x3df6384f04077423 */ /* 0x000fc60000000007 */
[----:B------:R-:W-:Y:S01]  /*0280*/  FFMA R3, R5, 1.4426950216293334961, R10 ;  /* 0x3fb8aa3b05037823 */ /* 0x000fe2000000000a */
[----:B------:R-:W-:-:S03]  /*0290*/  FMUL R7, R4, R7 ;  /* 0x0000000704077220 */ /* 0x000fc60000400000 */
[----:B------:R-:W-:Y:S01]  /*02a0*/  FFMA R4, R8, 1.9251366722983220825e-08, R3 ;  /* 0x32a55e3408047823 */ /* 0x000fe20000000003 */
[----:B------:R-:W-:-:S04]  /*02b0*/  FMUL R3, R7, 3 ;  /* 0x4040000007037820 */ /* 0x000fc80000400000 */
[----:B------:R-:W-:Y:S01]  /*02c0*/  FFMA R4, R5, R3, R4 ;  /* 0x0000000305047223 */ /* 0x000fe20000000004 */
[----:B--2---:R-:W-:-:S03]  /*02d0*/  I2FP.F32.S32 R3, UR6 ;  /* 0x0000000600037c45 */ /* 0x004fc60008201400 */
[----:B------:R-:W-:-:S04]  /*02e0*/  FFMA R7, R8, R7, R4 ;  /* 0x0000000708077223 */ /* 0x000fc80000000004 */
[----:B------:R-:W-:-:S04]  /*02f0*/  FADD R4, R12, R7 ;  /* 0x000000070c047221 */ /* 0x000fc80000000000 */
[----:B------:R-:W-:Y:S01]  /*0300*/  FMUL R6, R3, R4 ;  /* 0x0000000403067220 */ /* 0x000fe20000400000 */
[----:B------:R-:W-:-:S03]  /*0310*/  FADD R12, -R12, R4 ;  /* 0x000000040c0c7221 */ /* 0x000fc60000000100 */
[----:B------:R-:W0:Y:S01]  /*0320*/  FRND R9, R6 ;  /* 0x0000000600097307 */ /* 0x000e220000201000 */
[----:B------:R-:W-:Y:S01]  /*0330*/  FADD R12, R7, -R12 ;  /* 0x8000000c070c7221 */ /* 0x000fe20000000000 */
[C---:B------:R-:W-:Y:S01]  /*0340*/  FFMA R5, R3.reuse, R4, -R6 ;  /* 0x0000000403057223 */ /* 0x040fe20000000806 */
[----:B------:R-:W-:Y:S02]  /*0350*/  MOV R7, 0x391fcb8e ;  /* 0x391fcb8e00077802 */ /* 0x000fe40000000f00 */
[C---:B------:R-:W-:Y:S01]  /*0360*/  FSETP.GT.AND P1, PT, |R6|.reuse, 152, PT ;  /* 0x431800000600780b */ /* 0x040fe20003f24200 */
[----:B------:R-:W-:Y:S01]  /*0370*/  FFMA R5, R3, R12, R5 ;  /* 0x0000000c03057223 */ /* 0x000fe20000000005 */
[C---:B------:R-:W-:Y:S01]  /*0380*/  FSETP.GEU.AND P2, PT, R6.reuse, RZ, PT ;  /* 0x000000ff0600720b */ /* 0x040fe20003f4e000 */
[----:B0-----:R-:W-:Y:S01]  /*0390*/  FADD R4, R6, -R9 ;  /* 0x8000000906047221 */ /* 0x001fe20000000000 */
[----:B------:R-:W-:-:S03]  /*03a0*/  FSETP.GT.AND P0, PT, R9, RZ, PT ;  /* 0x000000ff0900720b */ /* 0x000fc60003f04000 */
[----:B------:R-:W-:Y:S01]  /*03b0*/  FADD R4, R5, R4 ;  /* 0x0000000405047221 */ /* 0x000fe20000000000 */
[----:B------:R-:W-:Y:S02]  /*03c0*/  SEL R8, RZ, 0x83000000, P0 ;  /* 0x83000000ff087807 */ /* 0x000fe40000000000 */
[----:B------:R-:W-:Y:S01]  /*03d0*/  FSETP.NEU.AND P0, PT, R2, 1, PT ;  /* 0x3f8000000200780b */ /* 0x000fe20003f0d000 */
[----:B------:R-:W-:Y:S01]  /*03e0*/  FFMA R5, R4, R7, 0.0013391353422775864601 ;  /* 0x3aaf85ed04057423 */ /* 0x000fe20000000007 */
[----:B------:R-:W-:Y:S01]  /*03f0*/  IADD3 R10, PT, PT, R8, 0x7f000000, RZ ;  /* 0x7f000000080a7810 */ /* 0x000fe20007ffe0ff */
[----:B------:R-:W0:Y:S01]  /*0400*/  F2I.NTZ R7, R6 ;  /* 0x0000000600077305 */ /* 0x000e220000203100 */
[----:B------:R-:W-:Y:S01]  /*0410*/  ISETP.EQ.OR P0, PT, RZ, UR6, !P0 ;  /* 0x00000006ff007c0c */ /* 0x000fe2000c702670 */
[----:B------:R-:W-:-:S04]  /*0420*/  FFMA R5, R4, R5, 0.0096188392490148544312 ;  /* 0x3c1d985604057423 */ /* 0x000fc80000000005 */
[----:B------:R-:W-:-:S04]  /*0430*/  FFMA R5, R4, R5, 0.055503588169813156128 ;  /* 0x3d6357bb04057423 */ /* 0x000fc80000000005 */
[----:B------:R-:W-:-:S04]  /*0440*/  FFMA R5, R4, R5, 0.24022644758224487305 ;  /* 0x3e75fdec04057423 */ /* 0x000fc80000000005 */
[----:B------:R-:W-:Y:S01]  /*0450*/  FFMA R5, R4, R5, 0.69314718246459960938 ;  /* 0x3f31721804057423 */ /* 0x000fe20000000005 */
[----:B0-----:R-:W-:-:S03]  /*0460*/  LEA R8, R7, -R8, 0x17 ;  /* 0x8000000807087211 */ /* 0x001fc600078eb8ff */
[----:B------:R-:W-:-:S04]  /*0470*/  FFMA R5, R4, R5, 1 ;  /* 0x3f80000004057423 */ /* 0x000fc80000000005 */
[----:B------:R-:W-:-:S04]  /*0480*/  FMUL R5, R5, R10 ;  /* 0x0000000a05057220 */ /* 0x000fc80000400000 */
[----:B------:R-:W-:Y:S01]  /*0490*/  FMUL R8, R5, R8 ;  /* 0x0000000805087220 */ /* 0x000fe20000400000 */
[----:B------:R-:W-:Y:S01]  /*04a0*/  HFMA2 R5, -RZ, RZ, 1.875, 0 ;  /* 0x3f800000ff057431 */ /* 0x000fe200000001ff */
[----:B------:R-:W-:Y:S01]  /*04b0*/  @P1 FSEL R8, RZ, +INF , !P2 ;  /* 0x7f800000ff081808 */ /* 0x000fe20005000000 */
[----:B------:R-:W-:Y:S06]  /*04c0*/  @P0 BRA `(.L_x_19) ;  /* 0x0000000000600947 */ /* 0x000fec0003800000 */
[----:B------:R-:W-:-:S04]  /*04d0*/  FSETP.NAN.AND P0, PT, |R3|, |R3|, PT ;  /* 0x400000030300720b */ /* 0x000fc80003f08200 */
[----:B------:R-:W-:-:S13]  /*04e0*/  FSETP.NUM.AND P0, PT, |R2|, |R2|, !P0 ;  /* 0x400000020200720b */ /* 0x000fda0004707200 */
[----:B------:R-:W-:Y:S01]  /*04f0*/  @!P0 FADD R5, R2, R3 ;  /* 0x0000000302058221 */ /* 0x000fe20000000000 */
[----:B------:R-:W-:Y:S06]  /*0500*/  @!P0 BRA `(.L_x_19) ;  /* 0x0000000000508947 */ /* 0x000fec0003800000 */
[----:B------:R-:W-:Y:S01]  /*0510*/  FMUL R6, R3, 0.5 ;  /* 0x3f00000003067820 */ /* 0x000fe20000400000 */
[----:B------:R-:W-:-:S04]  /*0520*/  FSETP.NEU.AND P0, PT, |R2|, +INF , PT ;  /* 0x7f8000000200780b */ /* 0x000fc80003f0d200 */
[----:B------:R-:W-:Y:S01]  /*0530*/  FSETP.NEU.AND P0, PT, R2, RZ, P0 ;  /* 0x000000ff0200720b */ /* 0x000fe2000070d000 */
[----:B------:R-:W0:Y:S03]  /*0540*/  FRND.TRUNC R6, R6 ;  /* 0x0000000600067307 */ /* 0x000e26000020d000 */
[----:B------:R-:W-:Y:S01]  /*0550*/  ISETP.LE.OR P1, PT, RZ, UR6, P0 ;  /* 0x00000006ff007c0c */ /* 0x000fe20008723670 */
[----:B0-----:R-:W-:-:S04]  /*0560*/  FADD R4, R6, R6 ;  /* 0x0000000606047221 */ /* 0x001fc80000000000 */
[----:B------:R-:W-:-:S04]  /*0570*/  FADD R7, R3, -R4 ;  /* 0x8000000403077221 */ /* 0x000fc80000000000 */
[----:B------:R-:W-:Y:S01]  /*0580*/  @!P0 FADD R4, R2, R2 ;  /* 0x0000000202048221 */ /* 0x000fe20000000000 */
[----:B------:R-:W-:-:S04]  /*0590*/  FSETP.NEU.AND P2, PT, |R7|, 1, !P0 ;  /* 0x3f8000000700780b */ /* 0x000fc8000474d200 */
[----:B------:R-:W-:-:S09]  /*05a0*/  @!P1 LOP3.LUT R4, R4, 0x7f800000, RZ, 0x3c, !PT ;  /* 0x7f80000004049812 */ /* 0x000fd200078e3cff */
[----:B------:R-:W-:-:S04]  /*05b0*/  @P2 LOP3.LUT R4, R4, 0x7fffffff, RZ, 0xc0, !PT ;  /* 0x7fffffff04042812 */ /* 0x000fc800078ec0ff */
[----:B------:R-:W-:Y:S01]  /*05c0*/  @!P0 MOV R5, R4 ;  /* 0x0000000400058202 */ /* 0x000fe20000000f00 */
[----:B------:R-:W-:Y:S06]  /*05d0*/  @!P0 BRA `(.L_x_19) ;  /* 0x00000000001c8947 */ /* 0x000fec0003800000 */
[----:B------:R-:W-:Y:S02]  /*05e0*/  FSETP.NEU.AND P0, PT, |R3|, +INF , PT ;  /* 0x7f8000000300780b */ /* 0x000fe40003f0d200 */
[----:B------:R-:W-:-:S13]  /*05f0*/  FSETP.EQ.AND P1, PT, R2, -1, PT ;  /* 0xbf8000000200780b */ /* 0x000fda0003f22000 */
[----:B------:R-:W-:Y:S05]  /*0600*/  @!P0 BRA P1, `(.L_x_19) ;  /* 0x0000000000108947 */ /* 0x000fea0000800000 */
[----:B------:R-:W-:Y:S02]  /*0610*/  FSETP.GEU.AND P0, PT, R2, RZ, PT ;  /* 0x000000ff0200720b */ /* 0x000fe40003f0e000 */
[----:B------:R-:W-:-:S11]  /*0620*/  MOV R5, R8 ;  /* 0x0000000800057202 */ /* 0x000fd60000000f00 */
[----:B------:R-:W-:-:S04]  /*0630*/  @!P0 FSETP.NEU.AND P1, PT, |R7|, 1, PT ;  /* 0x3f8000000700880b */ /* 0x000fc80003f2d200 */
[----:B------:R-:W-:-:S09]  /*0640*/  @!P0 FSEL R5, R8, -R8, P1 ;  /* 0x8000000808058208 */ /* 0x000fd20000800000 */
.L_x_19:
[----:B------:R-:W-:Y:S05]  /*0650*/  BSYNC.RECONVERGENT B0 ;  /* 0x0000000000007941 */ /* 0x000fea0003800200 */
.L_x_18:
[----:B------:R-:W0:Y:S02]  /*0660*/  LDC.64 R2, c[0x0][0x388] ;  /* 0x0000e200ff027b82 */ /* 0x000e240000000a00 */
[----:B0-----:R-:W-:-:S05]  /*0670*/  IMAD.WIDE R2, R0, 0x4, R2 ;  /* 0x0000000400027825 */ /* 0x001fca00078e0202 */
[----:B------:R-:W-:Y:S01]  /*0680*/  STG.E desc[UR4][R2.64], R5 ;  /* 0x0000000502007986 */ /* 0x000fe2000c101904 */
[----:B------:R-:W-:Y:S05]  /*0690*/  EXIT ;  /* 0x000000000000794d */ /* 0x000fea0003800000 */
.L_x_20:
        /* <DEDUP_REMOVED lines=14> */
.L_x_42:


//--------------------- .text.div_kernel          --------------------------
	.section	.text.div_kernel,"ax",@progbits
	.align	128
        .global         div_kernel
        .type           div_kernel,@function
        .size           div_kernel,(.L_x_38 - div_kernel)
        .other          div_kernel,@"STO_CUDA_ENTRY STV_DEFAULT"
div_kernel:
.text.div_kernel:
        /* <DEDUP_REMOVED lines=9> */
[----:B------:R-:W1:Y:S07]  /*0090*/  LDCU.64 UR4, c[0x0][0x358] ;  /* 0x00006b00ff0477ac */ /* 0x000e6e0008000a00 */
[----:B------:R-:W2:Y:S01]  /*00a0*/  LDC.64 R4, c[0x0][0x380] ;  /* 0x0000e000ff047b82 */ /* 0x000ea20000000a00 */
[----:B0-----:R-:W-:-:S05]  /*00b0*/  IMAD.WIDE R6, R2, 0x4, R6 ;  /* 0x0000000402067825 */ /* 0x001fca00078e0206 */
[----:B-1----:R-:W3:Y:S01]  /*00c0*/  LDG.E R3, desc[UR4][R6.64] ;  /* 0x0000000406037981 */ /* 0x002ee2000c1e1900 */
[----:B--2---:R-:W-:-:S05]  /*00d0*/  IMAD.WIDE R4, R2, 0x4, R4 ;  /* 0x0000000402047825 */ /* 0x004fca00078e0204 */
[----:B------:R-:W2:Y:S01]  /*00e0*/  LDG.E R0, desc[UR4][R4.64] ;  /* 0x0000000404007981 */ /* 0x000ea2000c1e1900 */
[----:B------:R-:W-:Y:S01]  /*00f0*/  BSSY.RECONVERGENT B0, `(.L_x_21) ;  /* 0x000000c000007945 */ /* 0x000fe20003800200 */
[----:B---3--:R-:W0:Y:S08]  /*0100*/  MUFU.RCP R8, R3 ;  /* 0x0000000300087308 */ /* 0x008e300000001000 */
[----:B--2---:R-:W1:Y:S01]  /*0110*/  FCHK P0, R0, R3 ;  /* 0x0000000300007302 */ /* 0x004e620000000000 */
[----:B0-----:R-:W-:-:S04]  /*0120*/  FFMA R9, -R3, R8, 1 ;  /* 0x3f80000003097423 */ /* 0x001fc80000000108 */
[----:B------:R-:W-:-:S04]  /*0130*/  FFMA R9, R8, R9, R8 ;  /* 0x0000000908097223 */ /* 0x000fc80000000008 */
[----:B------:R-:W-:-:S04]  /*0140*/  FFMA R8, R0, R9, RZ ;  /* 0x0000000900087223 */ /* 0x000fc800000000ff */
[----:B------:R-:W-:-:S04]  /*0150*/  FFMA R10, -R3, R8, R0 ;  /* 0x00000008030a7223 */ /* 0x000fc80000000100 */
[----:B------:R-:W-:Y:S01]  /*0160*/  FFMA R9, R9, R10, R8 ;  /* 0x0000000a09097223 */ /* 0x000fe20000000008 */
[----:B-1----:R-:W-:Y:S06]  /*0170*/  @!P0 BRA `(.L_x_22) ;  /* 0x00000000000c8947 */ /* 0x002fec0003800000 */
[----:B------:R-:W-:-:S07]  /*0180*/  MOV R4, 0x1a0 ;  /* 0x000001a000047802 */ /* 0x000fce0000000f00 */
[----:B------:R-:W-:Y:S05]  /*0190*/  CALL.REL.NOINC `($__internal_0_$__cuda_sm3x_div_rn_noftz_f32_slowpath) ;  /* 0x0000000000187944 */ /* 0x000fea0003c00000 */
[----:B------:R-:W-:-:S07]  /*01a0*/  IMAD.MOV.U32 R9, RZ, RZ, R0 ;  /* 0x000000ffff097224 */ /* 0x000fce00078e0000 */
.L_x_22:
[----:B------:R-:W-:Y:S05]  /*01b0*/  BSYNC.RECONVERGENT B0 ;  /* 0x0000000000007941 */ /* 0x000fea0003800200 */
.L_x_21:
[----:B------:R-:W0:Y:S02]  /*01c0*/  LDC.64 R4, c[0x0][0x390] ;  /* 0x0000e400ff047b82 */ /* 0x000e240000000a00 */
[----:B0-----:R-:W-:-:S05]  /*01d0*/  IMAD.WIDE R2, R2, 0x4, R4 ;  /* 0x0000000402027825 */ /* 0x001fca00078e0204 */
[----:B------:R-:W-:Y:S01]  /*01e0*/  STG.E desc[UR4][R2.64], R9 ;  /* 0x0000000902007986 */ /* 0x000fe2000c101904 */
[----:B------:R-:W-:Y:S05]  /*01f0*/  EXIT ;  /* 0x000000000000794d */ /* 0x000fea0003800000 */
        .weak           $__internal_0_$__cuda_sm3x_div_rn_noftz_f32_slowpath
        .type           $__internal_0_$__cuda_sm3x_div_rn_noftz_f32_slowpath,@function
        .size           $__internal_0_$__cuda_sm3x_div_rn_noftz_f32_slowpath,(.L_x_38 - $__internal_0_$__cuda_sm3x_div_rn_noftz_f32_slowpath)
$__internal_0_$__cuda_sm3x_div_rn_noftz_f32_slowpath:
[--C-:B------:R-:W-:Y:S01]  /*0200*/  SHF.R.U32.HI R6, RZ, 0x17, R3.reuse ;  /* 0x00000017ff067819 */ /* 0x100fe20000011603 */
[----:B------:R-:W-:Y:S01]  /*0210*/  BSSY.RECONVERGENT B1, `(.L_x_23) ;  /* 0x0000064000017945 */ /* 0x000fe20003800200 */
[--C-:B------:R-:W-:Y:S01]  /*0220*/  SHF.R.U32.HI R5, RZ, 0x17, R0.reuse ;  /* 0x00000017ff057819 */ /* 0x100fe20000011600 */
[----:B------:R-:W-:Y:S01]  /*0230*/  IMAD.MOV.U32 R7, RZ, RZ, R0 ;  /* 0x000000ffff077224 */ /* 0x000fe200078e0000 */
[----:B------:R-:W-:Y:S01]  /*0240*/  LOP3.LUT R6, R6, 0xff, RZ, 0xc0, !PT ;  /* 0x000000ff06067812 */ /* 0x000fe200078ec0ff */
[----:B------:R-:W-:Y:S01]  /*0250*/  IMAD.MOV.U32 R8, RZ, RZ, R3 ;  /* 0x000000ffff087224 */ /* 0x000fe200078e0003 */
[----:B------:R-:W-:-:S03]  /*0260*/  LOP3.LUT R5, R5, 0xff, RZ, 0xc0, !PT ;  /* 0x000000ff05057812 */ /* 0x000fc600078ec0ff */
[----:B------:R-:W-:Y:S02]  /*0270*/  VIADD R11, R6, 0xffffffff ;  /* 0xffffffff060b7836 */ /* 0x000fe40000000000 */
[----:B------:R-:W-:-:S03]  /*0280*/  VIADD R10, R5, 0xffffffff ;  /* 0xffffffff050a7836 */ /* 0x000fc60000000000 */
[----:B------:R-:W-:-:S04]  /*0290*/  ISETP.GT.U32.AND P0, PT, R11, 0xfd, PT ;  /* 0x000000fd0b00780c */ /* 0x000fc80003f04070 */
[----:B------:R-:W-:-:S13]  /*02a0*/  ISETP.GT.U32.OR P0, PT, R10, 0xfd, P0 ;  /* 0x000000fd0a00780c */ /* 0x000fda0000704470 */
[----:B------:R-:W-:Y:S01]  /*02b0*/  @!P0 IMAD.MOV.U32 R9, RZ, RZ, RZ ;  /* 0x000000ffff098224 */ /* 0x000fe200078e00ff */
[----:B------:R-:W-:Y:S06]  /*02c0*/  @!P0 BRA `(.L_x_24) ;  /* 0x00000000005c8947 */ /* 0x000fec0003800000 */
[----:B------:R-:W-:Y:S02]  /*02d0*/  FSETP.GTU.FTZ.AND P0, PT, |R0|, +INF , PT ;  /* 0x7f8000000000780b */ /* 0x000fe40003f1c200 */
[----:B------:R-:W-:-:S04]  /*02e0*/  FSETP.GTU.FTZ.AND P1, PT, |R3|, +INF , PT ;  /* 0x7f8000000300780b */ /* 0x000fc80003f3c200 */
[----:B------:R-:W-:-:S13]  /*02f0*/  PLOP3.LUT P0, PT, P0, P1, PT, 0xf8, 0x8f ;  /* 0x00000000008f781c */ /* 0x000fda0000703f70 */
[----:B------:R-:W-:Y:S05]  /*0300*/  @P0 BRA `(.L_x_25) ;  /* 0x00000004004c0947 */ /* 0x000fea0003800000 */
[----:B------:R-:W-:-:S13]  /*0310*/  LOP3.LUT P0, RZ, R8, 0x7fffffff, R7, 0xc8, !PT ;  /* 0x7fffffff08ff7812 */ /* 0x000fda000780c807 */
[----:B------:R-:W-:Y:S05]  /*0320*/  @!P0 BRA `(.L_x_26) ;  /* 0x00000004003c8947 */ /* 0x000fea0003800000 */
[C---:B------:R-:W-:Y:S02]  /*0330*/  FSETP.NEU.FTZ.AND P2, PT, |R0|.reuse, +INF , PT ;  /* 0x7f8000000000780b */ /* 0x040fe40003f5d200 */
[----:B------:R-:W-:Y:S02]  /*0340*/  FSETP.NEU.FTZ.AND P1, PT, |R3|, +INF , PT ;  /* 0x7f8000000300780b */ /* 0x000fe40003f3d200 */
[----:B------:R-:W-:-:S11]  /*0350*/  FSETP.NEU.FTZ.AND P0, PT, |R0|, +INF , PT ;  /* 0x7f8000000000780b */ /* 0x000fd60003f1d200 */
[----:B------:R-:W-:Y:S05]  /*0360*/  @!P1 BRA !P2, `(.L_x_26) ;  /* 0x00000004002c9947 */ /* 0x000fea0005000000 */
[----:B------:R-:W-:-:S04]  /*0370*/  LOP3.LUT P2, RZ, R7, 0x7fffffff, RZ, 0xc0, !PT ;  /* 0x7fffffff07ff7812 */ /* 0x000fc8000784c0ff */
[----:B------:R-:W-:-:S13]  /*0380*/  PLOP3.LUT P1, PT, P1, P2, PT, 0x2f, 0xf2 ;  /* 0x0000000000f2781c */ /* 0x000fda0000f24577 */
[----:B------:R-:W-:Y:S05]  /*0390*/  @P1 BRA `(.L_x_27) ;  /* 0x0000000400181947 */ /* 0x000fea0003800000 */
[----:B------:R-:W-:-:S04]  /*03a0*/  LOP3.LUT P1, RZ, R8, 0x7fffffff, RZ, 0xc0, !PT ;  /* 0x7fffffff08ff7812 */ /* 0x000fc8000782c0ff */
[----:B------:R-:W-:-:S13]  /*03b0*/  PLOP3.LUT P0, PT, P0, P1, PT, 0x2f, 0xf2 ;  /* 0x0000000000f2781c */ /* 0x000fda0000702577 */
[----:B------:R-:W-:Y:S05]  /*03c0*/  @P0 BRA `(.L_x_28) ;  /* 0x0000000400000947 */ /* 0x000fea0003800000 */
[----:B------:R-:W-:Y:S02]  /*03d0*/  ISETP.GE.AND P0, PT, R10, RZ, PT ;  /* 0x000000ff0a00720c */ /* 0x000fe40003f06270 */
[----:B------:R-:W-:-:S11]  /*03e0*/  ISETP.GE.AND P1, PT, R11, RZ, PT ;  /* 0x000000ff0b00720c */ /* 0x000fd60003f26270 */
[----:B------:R-:W-:Y:S02]  /*03f0*/  @P0 IMAD.MOV.U32 R9, RZ, RZ, RZ ;  /* 0x000000ffff090224 */ /* 0x000fe400078e00ff */
[----:B------:R-:W-:Y:S01]  /*0400*/  @!P0 FFMA R7, R0, 1.84467440737095516160e+19, RZ ;  /* 0x5f80000000078823 */ /* 0x000fe200000000ff */
[----:B------:R-:W-:Y:S02]  /*0410*/  @!P0 IMAD.MOV.U32 R9, RZ, RZ, -0x40 ;  /* 0xffffffc0ff098424 */ /* 0x000fe400078e00ff */
[----:B------:R-:W-:Y:S02]  /*0420*/  @!P1 FFMA R8, R3, 1.84467440737095516160e+19, RZ ;  /* 0x5f80000003089823 */ /* 0x000fe400000000ff */
[----:B------:R-:W-:-:S07]  /*0430*/  @!P1 VIADD R9, R9, 0x40 ;  /* 0x0000004009099836 */ /* 0x000fce0000000000 */
.L_x_24:
[----:B------:R-:W-:Y:S01]  /*0440*/  LEA R3, R6, 0xc0800000, 0x17 ;  /* 0xc080000006037811 */ /* 0x000fe200078eb8ff */
[----:B------:R-:W-:Y:S01]  /*0450*/  VIADD R5, R5, 0xffffff81 ;  /* 0xffffff8105057836 */ /* 0x000fe20000000000 */
[----:B------:R-:W-:Y:S03]  /*0460*/  BSSY.RECONVERGENT B2, `(.L_x_29) ;  /* 0x0000035000027945 */ /* 0x000fe60003800200 */
[----:B------:R-:W-:Y:S01]  /*0470*/  IMAD.IADD R3, R8, 0x1, -R3 ;  /* 0x0000000108037824 */ /* 0x000fe200078e0a03 */
[C---:B------:R-:W-:Y:S01]  /*0480*/  IADD3 R6, PT, PT, R5.reuse, 0x7f, -R6 ;  /* 0x0000007f05067810 */ /* 0x040fe20007ffe806 */
[----:B------:R-:W-:Y:S02]  /*0490*/  IMAD R0, R5, -0x800000, R7 ;  /* 0xff80000005007824 */ /* 0x000fe400078e0207 */
[----:B------:R-:W0:Y:S01]  /*04a0*/  MUFU.RCP R8, R3 ;  /* 0x0000000300087308 */ /* 0x000e220000001000 */
[----:B------:R-:W-:Y:S01]  /*04b0*/  FADD.FTZ R11, -R3, -RZ ;  /* 0x800000ff030b7221 */ /* 0x000fe20000010100 */
[----:B------:R-:W-:-:S03]  /*04c0*/  IMAD.IADD R6, R6, 0x1, R9 ;  /* 0x0000000106067824 */ /* 0x000fc600078e0209 */
[----:B0-----:R-:W-:-:S04]  /*04d0*/  FFMA R13, R8, R11, 1 ;  /* 0x3f800000080d7423 */ /* 0x001fc8000000000b */
[----:B------:R-:W-:-:S04]  /*04e0*/  FFMA R10, R8, R13, R8 ;  /* 0x0000000d080a7223 */ /* 0x000fc80000000008 */
[----:B------:R-:W-:-:S04]  /*04f0*/  FFMA R7, R0, R10, RZ ;  /* 0x0000000a00077223 */ /* 0x000fc800000000ff */
[----:B------:R-:W-:-:S04]  /*0500*/  FFMA R8, R11, R7, R0 ;  /* 0x000000070b087223 */ /* 0x000fc80000000000 */
[----:B------:R-:W-:-:S04]  /*0510*/  FFMA R7, R10, R8, R7 ;  /* 0x000000080a077223 */ /* 0x000fc80000000007 */
[----:B------:R-:W-:-:S04]  /*0520*/  FFMA R8, R11, R7, R0 ;  /* 0x000000070b087223 */ /* 0x000fc80000000000 */
[----:B------:R-:W-:-:S05]  /*0530*/  FFMA R0, R10, R8, R7 ;  /* 0x000000080a007223 */ /* 0x000fca0000000007 */
[----:B------:R-:W-:-:S04]  /*0540*/  SHF.R.U32.HI R3, RZ, 0x17, R0 ;  /* 0x00000017ff037819 */ /* 0x000fc80000011600 */
[----:B------:R-:W-:-:S05]  /*0550*/  LOP3.LUT R3, R3, 0xff, RZ, 0xc0, !PT ;  /* 0x000000ff03037812 */ /* 0x000fca00078ec0ff */
[----:B------:R-:W-:-:S04]  /*0560*/  IMAD.IADD R9, R3, 0x1, R6 ;  /* 0x0000000103097824 */ /* 0x000fc800078e0206 */
[----:B------:R-:W-:-:S05]  /*0570*/  VIADD R3, R9, 0xffffffff ;  /* 0xffffffff09037836 */ /* 0x000fca0000000000 */
[----:B------:R-:W-:-:S13]  /*0580*/  ISETP.GE.U32.AND P0, PT, R3, 0xfe, PT ;  /* 0x000000fe0300780c */ /* 0x000fda0003f06070 */
[----:B------:R-:W-:Y:S05]  /*0590*/  @!P0 BRA `(.L_x_30) ;  /* 0x0000000000808947 */ /* 0x000fea0003800000 */
[----:B------:R-:W-:-:S13]  /*05a0*/  ISETP.GT.AND P0, PT, R9, 0xfe, PT ;  /* 0x000000fe0900780c */ /* 0x000fda0003f04270 */
[----:B------:R-:W-:Y:S05]  /*05b0*/  @P0 BRA `(.L_x_31) ;  /* 0x00000000006c0947 */ /* 0x000fea0003800000 */
[----:B------:R-:W-:-:S13]  /*05c0*/  ISETP.GE.AND P0, PT, R9, 0x1, PT ;  /* 0x000000010900780c */ /* 0x000fda0003f06270 */
[----:B------:R-:W-:Y:S05]  /*05d0*/  @P0 BRA `(.L_x_32) ;  /* 0x0000000000740947 */ /* 0x000fea0003800000 */
[----:B------:R-:W-:Y:S02]  /*05e0*/  ISETP.GE.AND P0, PT, R9, -0x18, PT ;  /* 0xffffffe80900780c */ /* 0x000fe40003f06270 */
[----:B------:R-:W-:-:S11]  /*05f0*/  LOP3.LUT R0, R0, 0x80000000, RZ, 0xc0, !PT ;  /* 0x8000000000007812 */ /* 0x000fd600078ec0ff */
[----:B------:R-:W-:Y:S05]  /*0600*/  @!P0 BRA `(.L_x_32) ;  /* 0x0000000000688947 */ /* 0x000fea0003800000 */
[CCC-:B------:R-:W-:Y:S01]  /*0610*/  FFMA.RZ R3, R10.reuse, R8.reuse, R7.reuse ;  /* 0x000000080a037223 */ /* 0x1c0fe2000000c007 */
[CCC-:B------:R-:W-:Y:S01]  /*0620*/  FFMA.RM R6, R10.reuse, R8.reuse, R7.reuse ;  /* 0x000000080a067223 */ /* 0x1c0fe20000004007 */
[C---:B------:R-:W-:Y:S02]  /*0630*/  ISETP.NE.AND P2, PT, R9.reuse, RZ, PT ;  /* 0x000000ff0900720c */ /* 0x040fe40003f45270 */
[----:B------:R-:W-:Y:S02]  /*0640*/  ISETP.NE.AND P1, PT, R9, RZ, PT ;  /* 0x000000ff0900720c */ /* 0x000fe40003f25270 */
[----:B------:R-:W-:Y:S01]  /*0650*/  LOP3.LUT R5, R3, 0x7fffff, RZ, 0xc0, !PT ;  /* 0x007fffff03057812 */ /* 0x000fe200078ec0ff */
[----:B------:R-:W-:Y:S01]  /*0660*/  FFMA.RP R3, R10, R8, R7 ;  /* 0x000000080a037223 */ /* 0x000fe20000008007 */
[----:B------:R-:W-:Y:S02]  /*0670*/  VIADD R8, R9, 0x20 ;  /* 0x0000002009087836 */ /* 0x000fe40000000000 */
[----:B------:R-:W-:Y:S01]  /*0680*/  LOP3.LUT R5, R5, 0x800000, RZ, 0xfc, !PT ;  /* 0x0080000005057812 */ /* 0x000fe200078efcff */
[----:B------:R-:W-:Y:S01]  /*0690*/  IMAD.MOV R7, RZ, RZ, -R9 ;  /* 0x000000ffff077224 */ /* 0x000fe200078e0a09 */
[----:B------:R-:W-:-:S02]  /*06a0*/  FSETP.NEU.FTZ.AND P0, PT, R3, R6, PT ;  /* 0x000000060300720b */ /* 0x000fc40003f1d000 */
[----:B------:R-:W-:Y:S02]  /*06b0*/  SHF.L.U32 R8, R5, R8, RZ ;  /* 0x0000000805087219 */ /* 0x000fe400000006ff */
[----:B------:R-:W-:Y:S02]  /*06c0*/  SEL R6, R7, RZ, P2 ;  /* 0x000000ff07067207 */ /* 0x000fe40001000000 */
[----:B------:R-:W-:Y:S02]  /*06d0*/  ISETP.NE.AND P1, PT, R8, RZ, P1 ;  /* 0x000000ff0800720c */ /* 0x000fe40000f25270 */
[----:B------:R-:W-:Y:S02]  /*06e0*/  SHF.R.U32.HI R6, RZ, R6, R5 ;  /* 0x00000006ff067219 */ /* 0x000fe40000011605 */
[----:B------:R-:W-:Y:S02]  /*06f0*/  PLOP3.LUT P0, PT, P0, P1, PT, 0xf8, 0x8f ;  /* 0x00000000008f781c */ /* 0x000fe40000703f70 */
[----:B------:R-:W-:-:S02]  /*0700*/  SHF.R.U32.HI R8, RZ, 0x1, R6 ;  /* 0x00000001ff087819 */ /* 0x000fc40000011606 */
[----:B------:R-:W-:-:S04]  /*0710*/  SEL R3, RZ, 0x1, !P0 ;  /* 0x00000001ff037807 */ /* 0x000fc80004000000 */
[----:B------:R-:W-:-:S04]  /*0720*/  LOP3.LUT R3, R3, 0x1, R8, 0xf8, !PT ;  /* 0x0000000103037812 */ /* 0x000fc800078ef808 */
[----:B------:R-:W-:-:S05]  /*0730*/  LOP3.LUT R3, R3, R6, RZ, 0xc0, !PT ;  /* 0x0000000603037212 */ /* 0x000fca00078ec0ff */
[----:B------:R-:W-:-:S05]  /*0740*/  IMAD.IADD R3, R8, 0x1, R3 ;  /* 0x0000000108037824 */ /* 0x000fca00078e0203 */
[----:B------:R-:W-:Y:S01]  /*0750*/  LOP3.LUT R0, R3, R0, RZ, 0xfc, !PT ;  /* 0x0000000003007212 */ /* 0x000fe200078efcff */
[----:B------:R-:W-:Y:S06]  /*0760*/  BRA `(.L_x_32) ;  /* 0x0000000000107947 */ /* 0x000fec0003800000 */
.L_x_31:
[----:B------:R-:W-:-:S04]  /*0770*/  LOP3.LUT R0, R0, 0x80000000, RZ, 0xc0, !PT ;  /* 0x8000000000007812 */ /* 0x000fc800078ec0ff */
[----:B------:R-:W-:Y:S01]  /*0780*/  LOP3.LUT R0, R0, 0x7f800000, RZ, 0xfc, !PT ;  /* 0x7f80000000007812 */ /* 0x000fe200078efcff */
[----:B------:R-:W-:Y:S06]  /*0790*/  BRA `(.L_x_32) ;  /* 0x0000000000047947 */ /* 0x000fec0003800000 */
.L_x_30:
[----:B------:R-:W-:-:S07]  /*07a0*/  IMAD R0, R6, 0x800000, R0 ;  /* 0x0080000006007824 */ /* 0x000fce00078e0200 */
.L_x_32:
[----:B------:R-:W-:Y:S05]  /*07b0*/  BSYNC.RECONVERGENT B2 ;  /* 0x0000000000027941 */ /* 0x000fea0003800200 */
.L_x_29:
[----:B------:R-:W-:Y:S05]  /*07c0*/  BRA `(.L_x_33) ;  /* 0x0000000000207947 */ /* 0x000fea0003800000 */
.L_x_28:
[----:B------:R-:W-:-:S04]  /*07d0*/  LOP3.LUT R0, R8, 0x80000000, R7, 0x48, !PT ;  /* 0x8000000008007812 */ /* 0x000fc800078e4807 */
[----:B------:R-:W-:Y:S01]  /*07e0*/  LOP3.LUT R0, R0, 0x7f800000, RZ, 0xfc, !PT ;  /* 0x7f80000000007812 */ /* 0x000fe200078efcff */
[----:B------:R-:W-:Y:S06]  /*07f0*/  BRA `(.L_x_33) ;  /* 0x0000000000147947 */ /* 0x000fec0003800000 */
.L_x_27:
[----:B------:R-:W-:Y:S01]  /*0800*/  LOP3.LUT R0, R8, 0x80000000, R7, 0x48, !PT ;  /* 0x8000000008007812 */ /* 0x000fe200078e4807 */
[----:B------:R-:W-:Y:S06]  /*0810*/  BRA `(.L_x_33) ;  /* 0x00000000000c7947 */ /* 0x000fec0003800000 */
.L_x_26:
[----:B------:R-:W0:Y:S01]  /*0820*/  MUFU.RSQ R0, -QNAN ;  /* 0xffc0000000007908 */ /* 0x000e220000001400 */
[----:B------:R-:W-:Y:S05]  /*0830*/  BRA `(.L_x_33) ;  /* 0x0000000000047947 */ /* 0x000fea0003800000 */
.L_x_25:
[----:B------:R-:W-:-:S07]  /*0840*/  FADD.FTZ R0, R0, R3 ;  /* 0x0000000300007221 */ /* 0x000fce0000010000 */
.L_x_33:
[----:B------:R-:W-:Y:S05]  /*0850*/  BSYNC.RECONVERGENT B1 ;  /* 0x0000000000017941 */ /* 0x000fea0003800200 */
.L_x_23:
[----:B------:R-:W-:-:S04]  /*0860*/  IMAD.MOV.U32 R5, RZ, RZ, 0x0 ;  /* 0x00000000ff057424 */ /* 0x000fc800078e00ff */
[----:B0-----:R-:W-:Y:S05]  /*0870*/  RET.REL.NODEC R4 `(div_kernel) ;  /* 0xfffffff404e07950 */ /* 0x001fea0003c3ffff */
.L_x_34:
        /* <DEDUP_REMOVED lines=16> */
.L_x_38:


//--------------------- .text.mul_kernel          --------------------------
	.section	.text.mul_kernel,"ax",@progbits
	.align	128
        .global         mul_kernel
        .type           mul_kernel,@function
        .size           mul_kernel,(.L_x_44 - mul_kernel)
        .other          mul_kernel,@"STO_CUDA_ENTRY STV_DEFAULT"
mul_kernel:
.text.mul_kernel:
        /* <DEDUP_REMOVED lines=10> */
[----:B------:R-:W2:Y:S08]  /*00a0*/  LDC.64 R4, c[0x0][0x388] ;  /* 0x0000e200ff047b82 */ /* 0x000eb00000000a00 */
[----:B------:R-:W3:Y:S01]  /*00b0*/  LDC.64 R6, c[0x0][0x390] ;  /* 0x0000e400ff067b82 */ /* 0x000ee20000000a00 */
[----:B0-----:R-:W-:-:S06]  /*00c0*/  IMAD.WIDE R2, R9, 0x4, R2 ;  /* 0x0000000409027825 */ /* 0x001fcc00078e0202 */
[----:B-1----:R-:W4:Y:S01]  /*00d0*/  LDG.E R2, desc[UR4][R2.64] ;  /* 0x0000000402027981 */ /* 0x002f22000c1e1900 */
[----:B--2---:R-:W-:-:S06]  /*00e0*/  IMAD.WIDE R4, R9, 0x4, R4 ;  /* 0x0000000409047825 */ /* 0x004fcc00078e0204 */
[----:B------:R-:W4:Y:S01]  /*00f0*/  LDG.E R5, desc[UR4][R4.64] ;  /* 0x0000000404057981 */ /* 0x000f22000c1e1900 */
[----:B---3--:R-:W-:-:S04]  /*0100*/  IMAD.WIDE R6, R9, 0x4, R6 ;  /* 0x0000000409067825 */ /* 0x008fc800078e0206 */
[----:B----4-:R-:W-:-:S05]  /*0110*/  FMUL R9, R2, R5 ;  /* 0x0000000502097220 */ /* 0x010fca0000400000 */
[----:B------:R-:W-:Y:S01]  /*0120*/  STG.E desc[UR4][R6.64], R9 ;  /* 0x0000000906007986 */ /* 0x000fe2000c101904 */
[----:B------:R-:W-:Y:S05]  /*0130*/  EXIT ;  /* 0x000000000000794d */ /* 0x000fea0003800000 */
.L_x_35:
        /* <DEDUP_REMOVED lines=12> */
.L_x_44:


//--------------------- .text.sub_kernel          --------------------------
	.section	.text.sub_kernel,"ax",@progbits
	.align	128
        .global         sub_kernel
        .type           sub_kernel,@function
        .size           sub_kernel,(.L_x_45 - sub_kernel)
        .other          sub_kernel,@"STO_CUDA_ENTRY STV_DEFAULT"
sub_kernel:
.text.sub_kernel:
        /* <DEDUP_REMOVED lines=17> */
[----:B----4-:R-:W-:-:S05]  /*0110*/  FADD R9, R2, -R5 ;  /* 0x8000000502097221 */ /* 0x010fca0000000000 */
[----:B------:R-:W-:Y:S01]  /*0120*/  STG.E desc[UR4][R6.64], R9 ;  /* 0x0000000906007986 */ /* 0x000fe2000c101904 */
[----:B------:R-:W-:Y:S05]  /*0130*/  EXIT ;  /* 0x000000000000794d */ /* 0x000fea0003800000 */
.L_x_36:
        /* <DEDUP_REMOVED lines=12> */
.L_x_45:


//--------------------- .text.add_kernel          --------------------------
	.section	.text.add_kernel,"ax",@progbits
	.align	128
        .global         add_kernel
        .type           add_kernel,@function
        .size           add_kernel,(.L_x_46 - add_kernel)
        .other          add_kernel,@"STO_CUDA_ENTRY STV_DEFAULT"
add_kernel:
.text.add_kernel:
        /* <DEDUP_REMOVED lines=23> */
[----:B----4-:R-:W-:-:S05]  /*0170*/  FADD R9, R2, R5 ;  /* 0x0000000502097221 */ /* 0x010fca0000000000 */
[----:B------:R-:W-:Y:S01]  /*0180*/  STG.E desc[UR4][R6.64], R9 ;  /* 0x0000000906007986 */ /* 0x000fe2000c101904 */
[----:B------:R-:W-:Y:S05]  /*0190*/  EXIT ;  /* 0x000000000000794d */ /* 0x000fea0003800000 */
.L_x_37:
        /* <DEDUP_REMOVED lines=14> */
.L_x_46:


//--------------------- .nv.global.init           --------------------------
	.section	.nv.global.init,"aw",@progbits
	.align	4
.nv.global.init:
	.type		__cudart_i2opi_f,@object
	.size		__cudart_i2opi_f,(.L_0 - __cudart_i2opi_f)
__cudart_i2opi_f:
        /*0000*/ 	.byte	0x41, 0x90, 0x43, 0x3c, 0x99, 0x95, 0x62, 0xdb, 0xc0, 0xdd, 0x34, 0xf5, 0xd1, 0x57, 0x27, 0xfc
        /*0010*/ 	.byte	0x29, 0x15, 0x44, 0x4e, 0x6e, 0x83, 0xf9, 0xa2
.L_0:


//--------------------- .nv.shared.reserved.0     --------------------------
	.section	.nv.shared.reserved.0,"aw",@nobits
	.weak		__nv_reservedSMEM_offset_0_alias
	.size		__nv_reservedSMEM_offset_0_alias, 0, 64
	.other		__nv_reservedSMEM_offset_0_alias,@"STO_CUDA_RESERVED_SHARED STV_DEFAULT"
__nv_reservedSMEM_offset_0_alias:
	.zero		0
	.zero		64


//--------------------- .nv.constant0.matmul_kernel --------------------------
	.section	.nv.constant0.matmul_kernel,"a",@progbits
	.sectionflags	@""
	.align	4
.nv.constant0.matmul_kernel:
	.zero		924


//--------------------- .nv.constant0.cos_kernel  --------------------------
	.section	.nv.constant0.cos_kernel,"a",@progbits
	.sectionflags	@""
	.align	4
.nv.constant0.cos_kernel:
	.zero		920


//--------------------- .nv.constant0.sin_kernel  --------------------------
	.section	.nv.constant0.sin_kernel,"a",@progbits
	.sectionflags	@""
	.align	4
.nv.constant0.sin_kernel:
	.zero		916


//--------------------- .nv.constant0.pow_kernel  --------------------------
	.section	.nv.constant0.pow_kernel,"a",@progbits
	.sectionflags	@""
	.align	4
.nv.constant0.pow_kernel:
	.zero		920


//--------------------- .nv.constant0.div_kernel  --------------------------
	.section	.nv.constant0.div_kernel,"a",@progbits
	.sectionflags	@""
	.align	4
.nv.constant0.div_kernel:
	.zero		924


//--------------------- .nv.constant0.mul_kernel  --------------------------
	.section	.nv.constant0.mul_kernel,"a",@progbits
	.sectionflags	@""
	.align	4
.nv.constant0.mul_kernel:
	.zero		924


//--------------------- .nv.constant0.sub_kernel  --------------------------
	.section	.nv.constant0.sub_kernel,"a",@progbits
	.sectionflags	@""
	.align	4
.nv.constant0.sub_kernel:
	.zero		924


//--------------------- .nv.constant0.add_kernel  --------------------------
	.section	.nv.constant0.add_kernel,"a",@progbits
	.sectionflags	@""
	.align	4
.nv.constant0.add_kernel:
	.zero		928


//--------------------- SYMBOLS --------------------------

	.type		.nv.reservedSmem.offset0,@object
	.size		.nv.reservedSmem.offset0,0x4
